//
// Generated by NVIDIA NVVM Compiler
//
// Compiler Build ID: CL-36424714
// Cuda compilation tools, release 13.0, V13.0.88
// Based on NVVM 20.0.0
//

.version 9.0
.target sm_100
.address_size 64

	// .globl	_Z11init_randomP17curandStateXORWOW
.extern .func  (.param .b32 func_retval0) vprintf
(
	.param .b64 vprintf_param_0,
	.param .b64 vprintf_param_1
)
;
.func  (.param .b64 func_retval0) __internal_accurate_pow
(
	.param .b64 __internal_accurate_pow_param_0
)
;
.global .align 4 .b8 precalc_xorwow_matrix[102400];
.global .align 4 .b8 precalc_xorwow_offset_matrix[102400];
.global .align 4 .b8 mrg32k3aM1[2304];
.global .align 4 .b8 mrg32k3aM2[2304];
.global .align 4 .b8 mrg32k3aM1SubSeq[2016];
.global .align 4 .b8 mrg32k3aM2SubSeq[2016];
.global .align 4 .b8 mrg32k3aM1Seq[2304];
.global .align 4 .b8 mrg32k3aM2Seq[2304];
.const .align 8 .b8 __cr_lgamma_table[72];
.global .align 8 .u64 _ZZ11get_npe_numiiPdP17curandStateXORWOWE7warning;
.global .align 1 .b8 $str[11] = {114, 97, 116, 105, 111, 61, 37, 108, 102, 10};
.global .align 1 .b8 $str$1[17] = {115, 116, 97, 114, 116, 95, 116, 105, 109, 101, 32, 61, 37, 108, 102, 10};
.global .align 1 .b8 $str$2[15] = {104, 105, 116, 116, 105, 109, 101, 32, 61, 32, 37, 108, 102, 10};
.global .align 1 .b8 $str$3[17] = {110, 112, 101, 32, 108, 111, 115, 116, 58, 32, 37, 100, 47, 37, 100, 10};
.global .align 1 .b8 $str$4[30] = {116, 111, 111, 32, 109, 97, 110, 121, 32, 110, 112, 101, 32, 108, 111, 115, 116, 32, 99, 111, 109, 112, 108, 97, 105, 110, 115, 46, 10};

.visible .entry _Z11init_randomP17curandStateXORWOW(
	.param .u64 .ptr .align 1 _Z11init_randomP17curandStateXORWOW_param_0
)
{


	ret;

}
	// .globl	_Z13pmt_calculateddddPdS_S_dddiS_S_PiS_S0_i
.visible .entry _Z13pmt_calculateddddPdS_S_dddiS_S_PiS_S0_i(
	.param .f64 _Z13pmt_calculateddddPdS_S_dddiS_S_PiS_S0_i_param_0,
	.param .f64 _Z13pmt_calculateddddPdS_S_dddiS_S_PiS_S0_i_param_1,
	.param .f64 _Z13pmt_calculateddddPdS_S_dddiS_S_PiS_S0_i_param_2,
	.param .f64 _Z13pmt_calculateddddPdS_S_dddiS_S_PiS_S0_i_param_3,
	.param .u64 .ptr .align 1 _Z13pmt_calculateddddPdS_S_dddiS_S_PiS_S0_i_param_4,
	.param .u64 .ptr .align 1 _Z13pmt_calculateddddPdS_S_dddiS_S_PiS_S0_i_param_5,
	.param .u64 .ptr .align 1 _Z13pmt_calculateddddPdS_S_dddiS_S_PiS_S0_i_param_6,
	.param .f64 _Z13pmt_calculateddddPdS_S_dddiS_S_PiS_S0_i_param_7,
	.param .f64 _Z13pmt_calculateddddPdS_S_dddiS_S_PiS_S0_i_param_8,
	.param .f64 _Z13pmt_calculateddddPdS_S_dddiS_S_PiS_S0_i_param_9,
	.param .u32 _Z13pmt_calculateddddPdS_S_dddiS_S_PiS_S0_i_param_10,
	.param .u64 .ptr .align 1 _Z13pmt_calculateddddPdS_S_dddiS_S_PiS_S0_i_param_11,
	.param .u64 .ptr .align 1 _Z13pmt_calculateddddPdS_S_dddiS_S_PiS_S0_i_param_12,
	.param .u64 .ptr .align 1 _Z13pmt_calculateddddPdS_S_dddiS_S_PiS_S0_i_param_13,
	.param .u64 .ptr .align 1 _Z13pmt_calculateddddPdS_S_dddiS_S_PiS_S0_i_param_14,
	.param .u64 .ptr .align 1 _Z13pmt_calculateddddPdS_S_dddiS_S_PiS_S0_i_param_15,
	.param .u32 _Z13pmt_calculateddddPdS_S_dddiS_S_PiS_S0_i_param_16
)
{
	.local .align 8 .b8 	__local_depot1[16];
	.reg .b64 	%SP;
	.reg .b64 	%SPL;
	.reg .pred 	%p<139>;
	.reg .b32 	%r<719>;
	.reg .b64 	%rd<154>;
	.reg .b64 	%fd<262>;

	mov.u64 	%SPL, __local_depot1;
	cvta.local.u64 	%SP, %SPL;
	ld.param.f64 	%fd44, [_Z13pmt_calculateddddPdS_S_dddiS_S_PiS_S0_i_param_0];
	ld.param.f64 	%fd50, [_Z13pmt_calculateddddPdS_S_dddiS_S_PiS_S0_i_param_9];
	ld.param.u32 	%r193, [_Z13pmt_calculateddddPdS_S_dddiS_S_PiS_S0_i_param_10];
	ld.param.u64 	%rd13, [_Z13pmt_calculateddddPdS_S_dddiS_S_PiS_S0_i_param_11];
	ld.param.u64 	%rd14, [_Z13pmt_calculateddddPdS_S_dddiS_S_PiS_S0_i_param_12];
	ld.param.u64 	%rd15, [_Z13pmt_calculateddddPdS_S_dddiS_S_PiS_S0_i_param_14];
	cvta.to.global.u64 	%rd1, %rd15;
	cvta.to.global.u64 	%rd2, %rd13;
	cvta.to.global.u64 	%rd3, %rd14;
	mov.u32 	%r194, %ctaid.x;
	mov.u32 	%r195, %ntid.x;
	mov.u32 	%r196, %tid.x;
	mad.lo.s32 	%r1, %r194, %r195, %r196;
	setp.ge.s32 	%p1, %r1, %r193;
	@%p1 bra 	$L__BB1_112;
	ld.param.u32 	%r611, [_Z13pmt_calculateddddPdS_S_dddiS_S_PiS_S0_i_param_16];
	ld.param.u64 	%rd152, [_Z13pmt_calculateddddPdS_S_dddiS_S_PiS_S0_i_param_13];
	ld.param.f64 	%fd252, [_Z13pmt_calculateddddPdS_S_dddiS_S_PiS_S0_i_param_3];
	ld.param.f64 	%fd250, [_Z13pmt_calculateddddPdS_S_dddiS_S_PiS_S0_i_param_2];
	ld.param.f64 	%fd248, [_Z13pmt_calculateddddPdS_S_dddiS_S_PiS_S0_i_param_1];
	cvta.to.global.u64 	%rd16, %rd152;
	mul.wide.s32 	%rd17, %r1, 4;
	add.s64 	%rd18, %rd16, %rd17;
	ld.global.u32 	%r197, [%rd18];
	xor.b32  	%r198, %r197, -1429050551;
	mul.lo.s32 	%r199, %r198, 1099087573;
	setp.gt.s32 	%p2, %r197, -1;
	selp.b32 	%r200, -644748465, -1947113066, %p2;
	add.s32 	%r201, %r200, %r199;
	add.s32 	%r642, %r201, 6615241;
	add.s32 	%r641, %r199, 123456789;
	xor.b32  	%r640, %r199, 362436069;
	add.s32 	%r639, %r200, 521288629;
	xor.b32  	%r638, %r200, 88675123;
	add.s32 	%r637, %r199, 5783321;
	mul.lo.s32 	%r202, %r1, %r611;
	mul.lo.s32 	%r8, %r202, 50;
	setp.eq.f64 	%p3, %fd248, 0d0000000000000000;
	setp.eq.f64 	%p4, %fd250, 0d0000000000000000;
	and.pred  	%p5, %p3, %p4;
	setp.eq.f64 	%p6, %fd252, 0d0000000000000000;
	and.pred  	%p7, %p5, %p6;
	mov.f64 	%fd259, 0d0000000000000000;
	@%p7 bra 	$L__BB1_7;
	ld.param.u64 	%rd151, [_Z13pmt_calculateddddPdS_S_dddiS_S_PiS_S0_i_param_6];
	ld.param.u64 	%rd150, [_Z13pmt_calculateddddPdS_S_dddiS_S_PiS_S0_i_param_5];
	ld.param.u64 	%rd149, [_Z13pmt_calculateddddPdS_S_dddiS_S_PiS_S0_i_param_4];
	ld.param.f64 	%fd253, [_Z13pmt_calculateddddPdS_S_dddiS_S_PiS_S0_i_param_3];
	ld.param.f64 	%fd251, [_Z13pmt_calculateddddPdS_S_dddiS_S_PiS_S0_i_param_2];
	ld.param.f64 	%fd249, [_Z13pmt_calculateddddPdS_S_dddiS_S_PiS_S0_i_param_1];
	cvta.to.global.u64 	%rd19, %rd151;
	mul.wide.s32 	%rd20, %r1, 8;
	add.s64 	%rd21, %rd19, %rd20;
	ld.global.f64 	%fd52, [%rd21];
	cvta.to.global.u64 	%rd22, %rd150;
	add.s64 	%rd23, %rd22, %rd20;
	ld.global.f64 	%fd53, [%rd23];
	cvta.to.global.u64 	%rd24, %rd149;
	add.s64 	%rd25, %rd24, %rd20;
	ld.global.f64 	%fd54, [%rd25];
	mul.f64 	%fd55, %fd249, %fd54;
	fma.rn.f64 	%fd56, %fd251, %fd53, %fd55;
	fma.rn.f64 	%fd57, %fd253, %fd52, %fd56;
	abs.f64 	%fd58, %fd54;
	abs.f64 	%fd59, %fd53;
	abs.f64 	%fd60, %fd52;
	add.f64 	%fd61, %fd59, %fd58;
	add.f64 	%fd62, %fd60, %fd61;
	min.f64 	%fd63, %fd58, %fd59;
	max.f64 	%fd64, %fd58, %fd59;
	min.f64 	%fd65, %fd64, %fd60;
	max.f64 	%fd66, %fd64, %fd60;
	{
	.reg .b32 %temp; 
	mov.b64 	{%temp, %r203}, %fd66;
	}
	and.b32  	%r204, %r203, -4194304;
	xor.b32  	%r205, %r204, 2144337920;
	mov.b32 	%r206, 0;
	mov.b64 	%fd67, {%r206, %r205};
	mul.f64 	%fd68, %fd65, %fd67;
	mul.f64 	%fd69, %fd63, %fd67;
	mul.f64 	%fd70, %fd66, %fd67;
	mul.f64 	%fd71, %fd68, %fd68;
	fma.rn.f64 	%fd72, %fd69, %fd69, %fd71;
	fma.rn.f64 	%fd73, %fd70, %fd70, %fd72;
	min.f64 	%fd74, %fd73, 0d7FEFFFFFFFFFFFFF;
	rsqrt.approx.ftz.f64 	%fd75, %fd74;
	mul.rn.f64 	%fd76, %fd75, %fd75;
	neg.f64 	%fd77, %fd76;
	fma.rn.f64 	%fd78, %fd74, %fd77, 0d3FF0000000000000;
	fma.rn.f64 	%fd79, %fd78, 0d3FD8000000000000, 0d3FE0000000000000;
	mul.rn.f64 	%fd80, %fd78, %fd75;
	fma.rn.f64 	%fd81, %fd79, %fd80, %fd75;
	mul.f64 	%fd82, %fd73, %fd81;
	or.b32  	%r207, %r204, 1048576;
	mov.b64 	%fd83, {%r206, %r207};
	mul.f64 	%fd84, %fd83, %fd82;
	setp.gt.f64 	%p8, %fd62, %fd66;
	selp.f64 	%fd85, %fd84, %fd62, %p8;
	mov.f64 	%fd86, 0d7FF0000000000000;
	{
	.reg .b32 %temp; 
	mov.b64 	{%temp, %r208}, %fd86;
	}
	setp.lt.u32 	%p9, %r203, %r208;
	selp.f64 	%fd87, %fd85, %fd66, %p9;
	abs.f64 	%fd88, %fd249;
	abs.f64 	%fd89, %fd251;
	abs.f64 	%fd90, %fd253;
	add.f64 	%fd91, %fd88, %fd89;
	add.f64 	%fd92, %fd91, %fd90;
	min.f64 	%fd93, %fd88, %fd89;
	max.f64 	%fd94, %fd88, %fd89;
	min.f64 	%fd95, %fd94, %fd90;
	max.f64 	%fd96, %fd94, %fd90;
	{
	.reg .b32 %temp; 
	mov.b64 	{%temp, %r209}, %fd96;
	}
	and.b32  	%r210, %r209, -4194304;
	xor.b32  	%r211, %r210, 2144337920;
	mov.b64 	%fd97, {%r206, %r211};
	mul.f64 	%fd98, %fd95, %fd97;
	mul.f64 	%fd99, %fd93, %fd97;
	mul.f64 	%fd100, %fd96, %fd97;
	mul.f64 	%fd101, %fd98, %fd98;
	fma.rn.f64 	%fd102, %fd99, %fd99, %fd101;
	fma.rn.f64 	%fd103, %fd100, %fd100, %fd102;
	min.f64 	%fd104, %fd103, 0d7FEFFFFFFFFFFFFF;
	rsqrt.approx.ftz.f64 	%fd105, %fd104;
	mul.rn.f64 	%fd106, %fd105, %fd105;
	neg.f64 	%fd107, %fd106;
	fma.rn.f64 	%fd108, %fd104, %fd107, 0d3FF0000000000000;
	fma.rn.f64 	%fd109, %fd108, 0d3FD8000000000000, 0d3FE0000000000000;
	mul.rn.f64 	%fd110, %fd108, %fd105;
	fma.rn.f64 	%fd111, %fd109, %fd110, %fd105;
	mul.f64 	%fd112, %fd103, %fd111;
	or.b32  	%r212, %r210, 1048576;
	mov.b64 	%fd113, {%r206, %r212};
	mul.f64 	%fd114, %fd113, %fd112;
	setp.gt.f64 	%p10, %fd92, %fd96;
	selp.f64 	%fd115, %fd114, %fd92, %p10;
	setp.lt.u32 	%p11, %r209, %r208;
	selp.f64 	%fd116, %fd115, %fd96, %p11;
	mul.f64 	%fd117, %fd116, %fd87;
	div.rn.f64 	%fd1, %fd57, %fd117;
	{
	.reg .b32 %temp; 
	mov.b64 	{%temp, %r9}, %fd1;
	}
	abs.f64 	%fd2, %fd1;
	{
	.reg .b32 %temp; 
	mov.b64 	{%temp, %r213}, %fd2;
	}
	setp.gt.s32 	%p12, %r213, 1071801957;
	@%p12 bra 	$L__BB1_6;
	mul.f64 	%fd158, %fd1, %fd1;
	fma.rn.f64 	%fd159, %fd158, 0d3FB0066BDC1895E9, 0dBFB3823B180754AF;
	fma.rn.f64 	%fd160, %fd159, %fd158, 0d3FB11E52CC2F79AE;
	fma.rn.f64 	%fd161, %fd160, %fd158, 0dBF924EAF3526861B;
	fma.rn.f64 	%fd162, %fd161, %fd158, 0d3F91DF02A31E6CB7;
	fma.rn.f64 	%fd163, %fd162, %fd158, 0d3F847D18B0EEC6CC;
	fma.rn.f64 	%fd164, %fd163, %fd158, 0d3F8D0AF961BA53B0;
	fma.rn.f64 	%fd165, %fd164, %fd158, 0d3F91BF7734CF1C48;
	fma.rn.f64 	%fd166, %fd165, %fd158, 0d3F96E91483144EF7;
	fma.rn.f64 	%fd167, %fd166, %fd158, 0d3F9F1C6E0A4F9F81;
	fma.rn.f64 	%fd168, %fd167, %fd158, 0d3FA6DB6DC27FA92B;
	fma.rn.f64 	%fd169, %fd168, %fd158, 0d3FB333333320F91B;
	fma.rn.f64 	%fd170, %fd169, %fd158, 0d3FC5555555555F4D;
	mul.f64 	%fd171, %fd158, %fd170;
	fma.rn.f64 	%fd3, %fd171, %fd2, %fd2;
	setp.gt.s32 	%p16, %r9, -1;
	@%p16 bra 	$L__BB1_5;
	mov.f64 	%fd176, 0d3C91A62633145C07;
	add.rn.f64 	%fd177, %fd3, %fd176;
	mov.f64 	%fd178, 0d3FF921FB54442D18;
	add.rn.f64 	%fd259, %fd178, %fd177;
	bra.uni 	$L__BB1_7;
$L__BB1_5:
	mov.f64 	%fd172, 0dBC91A62633145C07;
	add.rn.f64 	%fd173, %fd3, %fd172;
	neg.f64 	%fd174, %fd173;
	mov.f64 	%fd175, 0d3FF921FB54442D18;
	add.rn.f64 	%fd259, %fd175, %fd174;
	bra.uni 	$L__BB1_7;
$L__BB1_6:
	mov.f64 	%fd118, 0d3FF0000000000000;
	sub.f64 	%fd119, %fd118, %fd2;
	{
	.reg .b32 %temp; 
	mov.b64 	{%r214, %temp}, %fd119;
	}
	{
	.reg .b32 %temp; 
	mov.b64 	{%temp, %r215}, %fd119;
	}
	add.s32 	%r216, %r215, -1048576;
	mov.b64 	%fd120, {%r214, %r216};
	rsqrt.approx.ftz.f64 	%fd121, %fd120;
	{
	.reg .b32 %temp; 
	mov.b64 	{%r217, %temp}, %fd121;
	}
	{
	.reg .b32 %temp; 
	mov.b64 	{%temp, %r218}, %fd121;
	}
	add.s32 	%r219, %r218, -1048576;
	mov.b64 	%fd122, {%r217, %r219};
	mul.f64 	%fd123, %fd120, %fd121;
	neg.f64 	%fd124, %fd123;
	fma.rn.f64 	%fd125, %fd123, %fd124, %fd120;
	fma.rn.f64 	%fd126, %fd125, %fd122, %fd123;
	neg.f64 	%fd127, %fd126;
	fma.rn.f64 	%fd128, %fd121, %fd127, 0d3FF0000000000000;
	fma.rn.f64 	%fd129, %fd128, %fd122, %fd122;
	fma.rn.f64 	%fd130, %fd126, %fd127, %fd120;
	fma.rn.f64 	%fd131, %fd130, %fd129, %fd126;
	{
	.reg .b32 %temp; 
	mov.b64 	{%r220, %temp}, %fd131;
	}
	{
	.reg .b32 %temp; 
	mov.b64 	{%temp, %r221}, %fd131;
	}
	add.s32 	%r222, %r221, 1048576;
	mov.b64 	%fd132, {%r220, %r222};
	fma.rn.f64 	%fd133, %fd119, 0d3EC715B371155F70, 0dBEBAC2FE66FAAC4B;
	fma.rn.f64 	%fd134, %fd133, %fd119, 0d3ED9A9B88EFCD9B8;
	fma.rn.f64 	%fd135, %fd134, %fd119, 0d3EDD0F40A8A0C4C3;
	fma.rn.f64 	%fd136, %fd135, %fd119, 0d3EF46D4CFA9E0E1F;
	fma.rn.f64 	%fd137, %fd136, %fd119, 0d3F079C168D1E2422;
	fma.rn.f64 	%fd138, %fd137, %fd119, 0d3F1C9A88C3BCA540;
	fma.rn.f64 	%fd139, %fd138, %fd119, 0d3F31C4E64BD476DF;
	fma.rn.f64 	%fd140, %fd139, %fd119, 0d3F46E8BA60009C8F;
	fma.rn.f64 	%fd141, %fd140, %fd119, 0d3F5F1C71C62B05A2;
	fma.rn.f64 	%fd142, %fd141, %fd119, 0d3F76DB6DB6DC9F2C;
	fma.rn.f64 	%fd143, %fd142, %fd119, 0d3F9333333333329C;
	fma.rn.f64 	%fd144, %fd143, %fd119, 0d3FB5555555555555;
	setp.lt.s32 	%p13, %r215, 1;
	mov.f64 	%fd145, 0d0000000000000000;
	mul.rn.f64 	%fd146, %fd2, %fd145;
	mul.f64 	%fd147, %fd119, %fd144;
	fma.rn.f64 	%fd148, %fd147, %fd132, %fd132;
	selp.f64 	%fd149, %fd146, %fd148, %p13;
	setp.lt.s32 	%p14, %r215, 0;
	mov.f64 	%fd150, 0d7FF0000000000000;
	mul.rn.f64 	%fd151, %fd149, %fd150;
	selp.f64 	%fd152, %fd151, %fd149, %p14;
	setp.lt.s32 	%p15, %r9, 0;
	mov.f64 	%fd153, 0dBCA1A62633145C07;
	add.rn.f64 	%fd154, %fd152, %fd153;
	neg.f64 	%fd155, %fd154;
	mov.f64 	%fd156, 0d400921FB54442D18;
	add.rn.f64 	%fd157, %fd156, %fd155;
	selp.f64 	%fd259, %fd157, %fd152, %p15;
$L__BB1_7:
	ld.param.u64 	%rd153, [_Z13pmt_calculateddddPdS_S_dddiS_S_PiS_S0_i_param_15];
	ld.param.f64 	%fd254, [_Z13pmt_calculateddddPdS_S_dddiS_S_PiS_S0_i_param_7];
	setp.leu.f64 	%p17, %fd254, 0d0000000000000000;
	cvta.to.global.u64 	%rd26, %rd153;
	mul.wide.s32 	%rd27, %r1, 4;
	add.s64 	%rd4, %rd26, %rd27;
	@%p17 bra 	$L__BB1_49;
	{
	.reg .b32 %temp; 
	mov.b64 	{%temp, %r224}, %fd44;
	}
	mov.f64 	%fd179, 0d4008000000000000;
	{
	.reg .b32 %temp; 
	mov.b64 	{%temp, %r225}, %fd179;
	}
	and.b32  	%r226, %r225, 2146435072;
	setp.eq.s32 	%p18, %r226, 1073741824;
	abs.f64 	%fd180, %fd44;
	{ // callseq 0, 0
	.param .b64 param0;
	st.param.f64 	[param0], %fd180;
	.param .b64 retval0;
	call.uni (retval0), 
	__internal_accurate_pow, 
	(
	param0
	);
	ld.param.f64 	%fd181, [retval0];
	} // callseq 0
	setp.lt.s32 	%p20, %r224, 0;
	neg.f64 	%fd183, %fd181;
	selp.f64 	%fd184, %fd183, %fd181, %p18;
	selp.f64 	%fd185, %fd184, %fd181, %p20;
	setp.eq.f64 	%p21, %fd44, 0d0000000000000000;
	selp.b32 	%r227, %r224, 0, %p18;
	setp.lt.s32 	%p22, %r225, 0;
	or.b32  	%r228, %r227, 2146435072;
	selp.b32 	%r229, %r228, %r227, %p22;
	mov.b32 	%r612, 0;
	mov.b64 	%fd186, {%r612, %r229};
	add.f64 	%fd187, %fd44, 0d4008000000000000;
	{
	.reg .b32 %temp; 
	mov.b64 	{%temp, %r230}, %fd187;
	}
	and.b32  	%r231, %r230, 2146435072;
	setp.eq.s32 	%p23, %r231, 2146435072;
	setp.nan.f64 	%p24, %fd44, %fd44;
	setp.neu.f64 	%p25, %fd180, 0d7FF0000000000000;
	selp.b32 	%r232, 0, 2146435072, %p22;
	and.b32  	%r233, %r225, 2147483647;
	setp.ne.s32 	%p26, %r233, 1071644672;
	and.pred  	%p27, %p18, %p26;
	or.b32  	%r234, %r232, -2147483648;
	selp.b32 	%r235, %r234, %r232, %p27;
	selp.b32 	%r236, %r235, %r232, %p20;
	mov.b64 	%fd188, {%r612, %r236};
	add.rn.f64 	%fd189, %fd44, %fd179;
	setp.eq.f64 	%p29, %fd44, 0d3FF0000000000000;
	setp.eq.f64 	%p30, %fd259, 0d0000000000000000;
	div.rn.f64 	%fd190, %fd259, 0d40092256E169D036;
	mul.f64 	%fd191, %fd190, 0d4066800000000000;
	cvt.rpi.f64.f64 	%fd192, %fd191;
	cvt.rzi.s32.f64 	%r237, %fd192;
	div.rn.f64 	%fd193, %fd44, 0d4031B33333333333;
	mul.f64 	%fd194, %fd193, 0d4069000000000000;
	cvt.rpi.f64.f64 	%fd195, %fd194;
	cvt.rzi.s32.f64 	%r238, %fd195;
	selp.f64 	%fd196, %fd186, %fd185, %p21;
	selp.f64 	%fd197, %fd189, %fd196, %p24;
	selp.f64 	%fd198, %fd197, %fd188, %p25;
	selp.f64 	%fd199, %fd198, %fd196, %p23;
	selp.f64 	%fd8, 0d3FF0000000000000, %fd199, %p29;
	div.rn.f64 	%fd200, %fd8, 0d40B5E00000000000;
	mul.f64 	%fd201, %fd200, 0d4059000000000000;
	cvt.rpi.f64.f64 	%fd202, %fd201;
	cvt.rzi.s32.f64 	%r10, %fd202;
	selp.b32 	%r11, 1, %r237, %p30;
	max.s32 	%r239, %r11, 1;
	min.s32 	%r240, %r239, 180;
	add.s32 	%r12, %r240, -181;
	min.s32 	%r241, %r238, 200;
	max.s32 	%r242, %r241, 1;
	min.s32 	%r243, %r237, 180;
	max.s32 	%r244, %r243, 1;
	selp.b32 	%r245, 1, %r244, %p30;
	mad.lo.s32 	%r246, %r242, 180, -181;
	selp.b32 	%r247, -1, %r246, %p21;
	add.s32 	%r248, %r247, %r245;
	mul.lo.s32 	%r13, %r248, 3000;
	add.u64 	%rd59, %SP, 8;
	mov.u64 	%rd62, $str;
	mov.u64 	%rd64, $str$1;
	mov.u64 	%rd75, $str$2;
	add.u64 	%rd31, %SP, 0;
$L__BB1_9:
	mov.u32 	%r20, %r637;
	mov.u32 	%r19, %r638;
	mov.u32 	%r18, %r639;
	add.s32 	%r249, %r11, -1;
	setp.gt.u32 	%p31, %r249, 179;
	setp.eq.f64 	%p32, %fd8, 0d0000000000000000;
	selp.b32 	%r21, 1, %r10, %p32;
	add.s32 	%r250, %r21, -1;
	setp.gt.u32 	%p33, %r250, 99;
	or.pred  	%p34, %p33, %p31;
	@%p34 bra 	$L__BB1_17;
	shr.u32 	%r328, %r641, 2;
	xor.b32  	%r329, %r328, %r641;
	shl.b32 	%r330, %r20, 4;
	shl.b32 	%r331, %r329, 1;
	xor.b32  	%r332, %r330, %r331;
	xor.b32  	%r333, %r332, %r20;
	xor.b32  	%r638, %r333, %r329;
	add.s32 	%r334, %r642, %r638;
	add.s32 	%r335, %r334, 362437;
	shr.u32 	%r336, %r640, 2;
	xor.b32  	%r337, %r336, %r640;
	shl.b32 	%r338, %r638, 4;
	shl.b32 	%r339, %r337, 1;
	xor.b32  	%r340, %r339, %r338;
	xor.b32  	%r341, %r340, %r337;
	xor.b32  	%r637, %r341, %r638;
	add.s32 	%r642, %r642, 724874;
	add.s32 	%r342, %r637, %r642;
	cvt.u64.u32 	%rd52, %r335;
	mul.wide.u32 	%rd53, %r342, 2097152;
	xor.b64  	%rd54, %rd53, %rd52;
	cvt.rn.f64.u64 	%fd209, %rd54;
	fma.rn.f64 	%fd9, %fd209, 0d3CA0000000000000, 0d3C90000000000000;
	mov.b32 	%r643, 0;
	mov.b32 	%r622, 32;
$L__BB1_11:
	mov.u32 	%r26, %r643;
	mov.u32 	%r25, %r622;
	sub.s32 	%r343, %r25, %r26;
	shr.u32 	%r344, %r343, 31;
	add.s32 	%r345, %r343, %r344;
	shr.s32 	%r346, %r345, 1;
	add.s32 	%r27, %r346, %r26;
	setp.eq.f64 	%p57, %fd8, 0d0000000000000000;
	selp.b32 	%r347, 1, %r10, %p57;
	mad.lo.s32 	%r348, %r347, 180, %r11;
	mad.lo.s32 	%r349, %r348, 33, %r27;
	add.s32 	%r350, %r349, -5973;
	mul.wide.s32 	%rd55, %r350, 8;
	add.s64 	%rd56, %rd3, %rd55;
	ld.global.f64 	%fd10, [%rd56];
	setp.eq.f64 	%p58, %fd10, %fd9;
	mov.u32 	%r622, %r27;
	@%p58 bra 	$L__BB1_14;
	setp.lt.f64 	%p59, %fd10, %fd9;
	mov.u32 	%r643, %r27;
	mov.u32 	%r622, %r25;
	@%p59 bra 	$L__BB1_14;
	setp.gt.f64 	%p60, %fd10, %fd9;
	selp.b32 	%r622, %r27, %r25, %p60;
	mov.u32 	%r643, %r26;
$L__BB1_14:
	add.s32 	%r351, %r643, 1;
	setp.lt.s32 	%p61, %r351, %r622;
	@%p61 bra 	$L__BB1_11;
	setp.eq.f64 	%p62, %fd8, 0d0000000000000000;
	selp.b32 	%r352, 1, %r10, %p62;
	mad.lo.s32 	%r353, %r352, 180, %r11;
	mad.lo.s32 	%r354, %r353, 33, %r643;
	add.s32 	%r355, %r354, -5973;
	mul.wide.s32 	%rd57, %r355, 8;
	add.s64 	%rd58, %rd3, %rd57;
	ld.global.f64 	%fd11, [%rd58];
	setp.le.f64 	%p63, %fd9, %fd11;
	mov.u32 	%r639, %r20;
	mov.u32 	%r640, %r19;
	mov.u32 	%r641, %r18;
	@%p63 bra 	$L__BB1_33;
	setp.lt.f64 	%p64, %fd11, %fd9;
	mov.u32 	%r639, %r20;
	mov.u32 	%r640, %r19;
	mov.u32 	%r641, %r18;
	mov.u32 	%r643, %r622;
	@%p64 bra 	$L__BB1_33;
	bra.uni 	$L__BB1_48;
$L__BB1_17:
	add.s32 	%r251, %r11, -181;
	setp.gt.u32 	%p35, %r251, -181;
	setp.ne.s32 	%p36, %r21, 1;
	or.pred  	%p37, %p36, %p35;
	@%p37 bra 	$L__BB1_25;
	shr.u32 	%r287, %r641, 2;
	xor.b32  	%r288, %r287, %r641;
	shl.b32 	%r289, %r20, 4;
	shl.b32 	%r290, %r288, 1;
	xor.b32  	%r291, %r289, %r290;
	xor.b32  	%r292, %r291, %r20;
	xor.b32  	%r31, %r292, %r288;
	add.s32 	%r293, %r642, %r31;
	add.s32 	%r294, %r293, 362437;
	shr.u32 	%r295, %r640, 2;
	xor.b32  	%r296, %r295, %r640;
	shl.b32 	%r297, %r31, 4;
	shl.b32 	%r298, %r296, 1;
	xor.b32  	%r299, %r298, %r297;
	xor.b32  	%r300, %r299, %r296;
	xor.b32  	%r639, %r300, %r31;
	add.s32 	%r301, %r642, %r639;
	add.s32 	%r302, %r301, 724874;
	cvt.u64.u32 	%rd42, %r294;
	mul.wide.u32 	%rd43, %r302, 2097152;
	xor.b64  	%rd44, %rd43, %rd42;
	cvt.rn.f64.u64 	%fd204, %rd44;
	fma.rn.f64 	%fd205, %fd204, 0d3CA0000000000000, 0d3C90000000000000;
	mul.f64 	%fd206, %fd205, 0d4066600000000000;
	cvt.rpi.f64.f64 	%fd207, %fd206;
	cvt.rzi.s32.f64 	%r303, %fd207;
	shr.u32 	%r304, %r18, 2;
	xor.b32  	%r305, %r304, %r18;
	shl.b32 	%r306, %r639, 4;
	shl.b32 	%r307, %r305, 1;
	xor.b32  	%r308, %r307, %r306;
	xor.b32  	%r309, %r308, %r305;
	xor.b32  	%r638, %r309, %r639;
	add.s32 	%r310, %r642, %r638;
	add.s32 	%r311, %r310, 1087311;
	shr.u32 	%r312, %r19, 2;
	xor.b32  	%r313, %r312, %r19;
	shl.b32 	%r314, %r638, 4;
	shl.b32 	%r315, %r313, 1;
	xor.b32  	%r316, %r315, %r314;
	xor.b32  	%r317, %r316, %r313;
	xor.b32  	%r637, %r317, %r638;
	add.s32 	%r642, %r642, 1449748;
	add.s32 	%r318, %r637, %r642;
	cvt.u64.u32 	%rd45, %r311;
	mul.wide.u32 	%rd46, %r318, 2097152;
	xor.b64  	%rd47, %rd46, %rd45;
	cvt.rn.f64.u64 	%fd208, %rd47;
	fma.rn.f64 	%fd12, %fd208, 0d3CA0000000000000, 0d3C90000000000000;
	mul.lo.s32 	%r36, %r303, 33;
	mov.b32 	%r643, 0;
	mov.b32 	%r626, 32;
$L__BB1_19:
	mov.u32 	%r38, %r643;
	mov.u32 	%r37, %r626;
	sub.s32 	%r319, %r37, %r38;
	shr.u32 	%r320, %r319, 31;
	add.s32 	%r321, %r319, %r320;
	shr.s32 	%r322, %r321, 1;
	add.s32 	%r39, %r322, %r38;
	add.s32 	%r323, %r39, %r36;
	mul.wide.s32 	%rd48, %r323, 8;
	add.s64 	%rd49, %rd3, %rd48;
	ld.global.f64 	%fd13, [%rd49];
	setp.eq.f64 	%p51, %fd13, %fd12;
	mov.u32 	%r626, %r39;
	@%p51 bra 	$L__BB1_22;
	setp.lt.f64 	%p52, %fd13, %fd12;
	mov.u32 	%r643, %r39;
	mov.u32 	%r626, %r37;
	@%p52 bra 	$L__BB1_22;
	setp.gt.f64 	%p53, %fd13, %fd12;
	selp.b32 	%r626, %r39, %r37, %p53;
	mov.u32 	%r643, %r38;
$L__BB1_22:
	add.s32 	%r324, %r643, 1;
	setp.lt.s32 	%p54, %r324, %r626;
	@%p54 bra 	$L__BB1_19;
	add.s32 	%r325, %r643, %r36;
	mul.wide.s32 	%rd50, %r325, 8;
	add.s64 	%rd51, %rd3, %rd50;
	ld.global.f64 	%fd14, [%rd51];
	setp.le.f64 	%p55, %fd12, %fd14;
	mov.u32 	%r640, %r31;
	mov.u32 	%r641, %r20;
	@%p55 bra 	$L__BB1_33;
	setp.lt.f64 	%p56, %fd14, %fd12;
	mov.u32 	%r640, %r31;
	mov.u32 	%r641, %r20;
	mov.u32 	%r643, %r626;
	@%p56 bra 	$L__BB1_33;
	bra.uni 	$L__BB1_48;
$L__BB1_25:
	add.s32 	%r252, %r11, -181;
	setp.gt.u32 	%p38, %r252, -181;
	setp.lt.s32 	%p39, %r21, 2;
	or.pred  	%p40, %p39, %p38;
	@%p40 bra 	$L__BB1_44;
	shr.u32 	%r259, %r641, 2;
	xor.b32  	%r260, %r259, %r641;
	shl.b32 	%r261, %r20, 4;
	shl.b32 	%r262, %r260, 1;
	xor.b32  	%r263, %r261, %r262;
	xor.b32  	%r264, %r263, %r20;
	xor.b32  	%r638, %r264, %r260;
	add.s32 	%r265, %r642, %r638;
	add.s32 	%r266, %r265, 362437;
	shr.u32 	%r267, %r640, 2;
	xor.b32  	%r268, %r267, %r640;
	shl.b32 	%r269, %r638, 4;
	shl.b32 	%r270, %r268, 1;
	xor.b32  	%r271, %r270, %r269;
	xor.b32  	%r272, %r271, %r268;
	xor.b32  	%r637, %r272, %r638;
	add.s32 	%r642, %r642, 724874;
	add.s32 	%r273, %r637, %r642;
	cvt.u64.u32 	%rd35, %r266;
	mul.wide.u32 	%rd36, %r273, 2097152;
	xor.b64  	%rd37, %rd36, %rd35;
	cvt.rn.f64.u64 	%fd203, %rd37;
	fma.rn.f64 	%fd15, %fd203, 0d3CA0000000000000, 0d3C90000000000000;
	mov.b32 	%r643, 0;
	mov.b32 	%r630, 32;
$L__BB1_27:
	mov.u32 	%r47, %r643;
	mov.u32 	%r46, %r630;
	sub.s32 	%r274, %r46, %r47;
	shr.u32 	%r275, %r274, 31;
	add.s32 	%r276, %r274, %r275;
	shr.s32 	%r277, %r276, 1;
	add.s32 	%r48, %r277, %r47;
	setp.eq.f64 	%p43, %fd8, 0d0000000000000000;
	selp.b32 	%r278, 1, %r10, %p43;
	mad.lo.s32 	%r279, %r278, 180, %r12;
	mad.lo.s32 	%r280, %r279, 33, %r48;
	mul.wide.s32 	%rd38, %r280, 8;
	add.s64 	%rd39, %rd3, %rd38;
	ld.global.f64 	%fd16, [%rd39];
	setp.eq.f64 	%p44, %fd16, %fd15;
	mov.u32 	%r630, %r48;
	@%p44 bra 	$L__BB1_30;
	setp.lt.f64 	%p45, %fd16, %fd15;
	mov.u32 	%r643, %r48;
	mov.u32 	%r630, %r46;
	@%p45 bra 	$L__BB1_30;
	setp.gt.f64 	%p46, %fd16, %fd15;
	selp.b32 	%r630, %r48, %r46, %p46;
	mov.u32 	%r643, %r47;
$L__BB1_30:
	add.s32 	%r281, %r643, 1;
	setp.lt.s32 	%p47, %r281, %r630;
	@%p47 bra 	$L__BB1_27;
	setp.eq.f64 	%p48, %fd8, 0d0000000000000000;
	selp.b32 	%r282, 1, %r10, %p48;
	mad.lo.s32 	%r283, %r282, 180, %r12;
	mad.lo.s32 	%r284, %r283, 33, %r643;
	mul.wide.s32 	%rd40, %r284, 8;
	add.s64 	%rd41, %rd3, %rd40;
	ld.global.f64 	%fd17, [%rd41];
	setp.le.f64 	%p49, %fd15, %fd17;
	mov.u32 	%r639, %r20;
	mov.u32 	%r640, %r19;
	mov.u32 	%r641, %r18;
	@%p49 bra 	$L__BB1_33;
	setp.lt.f64 	%p50, %fd17, %fd15;
	mov.u32 	%r639, %r20;
	mov.u32 	%r640, %r19;
	mov.u32 	%r641, %r18;
	mov.u32 	%r643, %r630;
	@%p50 bra 	$L__BB1_33;
	bra.uni 	$L__BB1_48;
$L__BB1_33:
	setp.lt.s32 	%p65, %r643, 1;
	@%p65 bra 	$L__BB1_48;
	mov.b32 	%r644, 0;
$L__BB1_35:
	mov.u32 	%r67, %r641;
	mov.u32 	%r641, %r639;
	mov.u32 	%r68, %r640;
	mov.u32 	%r639, %r637;
	mov.u32 	%r640, %r638;
	cvta.to.local.u64 	%rd60, %rd59;
	mov.b64 	%rd61, 4607182418800017408;
	st.local.u64 	[%rd60], %rd61;
	cvta.global.u64 	%rd63, %rd62;
	{ // callseq 3, 0
	.param .b64 param0;
	st.param.b64 	[param0], %rd63;
	.param .b64 param1;
	st.param.b64 	[param1], %rd59;
	.param .b32 retval0;
	call.uni (retval0), 
	vprintf, 
	(
	param0, 
	param1
	);
	ld.param.b32 	%r359, [retval0];
	} // callseq 3
	st.local.f64 	[%rd60], %fd50;
	cvta.global.u64 	%rd65, %rd64;
	{ // callseq 4, 0
	.param .b64 param0;
	st.param.b64 	[param0], %rd65;
	.param .b64 param1;
	st.param.b64 	[param1], %rd59;
	.param .b32 retval0;
	call.uni (retval0), 
	vprintf, 
	(
	param0, 
	param1
	);
	ld.param.b32 	%r361, [retval0];
	} // callseq 4
	shr.u32 	%r363, %r67, 2;
	xor.b32  	%r364, %r363, %r67;
	shl.b32 	%r365, %r639, 4;
	shl.b32 	%r366, %r364, 1;
	xor.b32  	%r367, %r365, %r366;
	xor.b32  	%r368, %r367, %r639;
	xor.b32  	%r638, %r368, %r364;
	add.s32 	%r369, %r642, %r638;
	add.s32 	%r370, %r369, 362437;
	shr.u32 	%r371, %r68, 2;
	xor.b32  	%r372, %r371, %r68;
	shl.b32 	%r373, %r638, 4;
	shl.b32 	%r374, %r372, 1;
	xor.b32  	%r375, %r374, %r373;
	xor.b32  	%r376, %r375, %r372;
	xor.b32  	%r637, %r376, %r638;
	add.s32 	%r642, %r642, 724874;
	add.s32 	%r377, %r637, %r642;
	cvt.u64.u32 	%rd66, %r370;
	mul.wide.u32 	%rd67, %r377, 2097152;
	xor.b64  	%rd68, %rd67, %rd66;
	cvt.rn.f64.u64 	%fd210, %rd68;
	fma.rn.f64 	%fd18, %fd210, 0d3CA0000000000000, 0d3C90000000000000;
	mov.b32 	%r653, 0;
	mov.b32 	%r654, 2999;
$L__BB1_36:
	mov.u32 	%r76, %r653;
	mov.u32 	%r75, %r654;
	sub.s32 	%r378, %r75, %r76;
	shr.u32 	%r379, %r378, 31;
	add.s32 	%r380, %r378, %r379;
	shr.s32 	%r381, %r380, 1;
	add.s32 	%r77, %r381, %r76;
	add.s32 	%r382, %r77, %r13;
	mul.wide.s32 	%rd69, %r382, 8;
	add.s64 	%rd70, %rd2, %rd69;
	ld.global.f64 	%fd19, [%rd70];
	setp.eq.f64 	%p66, %fd19, %fd18;
	mov.u32 	%r654, %r77;
	@%p66 bra 	$L__BB1_39;
	setp.lt.f64 	%p67, %fd19, %fd18;
	mov.u32 	%r653, %r77;
	mov.u32 	%r654, %r75;
	@%p67 bra 	$L__BB1_39;
	setp.gt.f64 	%p68, %fd19, %fd18;
	selp.b32 	%r654, %r77, %r75, %p68;
	mov.u32 	%r653, %r76;
$L__BB1_39:
	add.s32 	%r383, %r653, 1;
	setp.lt.s32 	%p69, %r383, %r654;
	@%p69 bra 	$L__BB1_36;
	add.s32 	%r384, %r653, %r13;
	mul.wide.s32 	%rd71, %r384, 8;
	add.s64 	%rd72, %rd2, %rd71;
	ld.global.f64 	%fd20, [%rd72];
	setp.le.f64 	%p70, %fd18, %fd20;
	@%p70 bra 	$L__BB1_43;
	setp.lt.f64 	%p71, %fd20, %fd18;
	mov.u32 	%r653, %r654;
	@%p71 bra 	$L__BB1_43;
	mov.b32 	%r653, -1;
$L__BB1_43:
	cvt.rn.f64.s32 	%fd211, %r653;
	add.f64 	%fd212, %fd50, %fd211;
	cvta.to.local.u64 	%rd74, %rd59;
	st.local.f64 	[%rd74], %fd212;
	cvta.global.u64 	%rd76, %rd75;
	{ // callseq 5, 0
	.param .b64 param0;
	st.param.b64 	[param0], %rd76;
	.param .b64 param1;
	st.param.b64 	[param1], %rd59;
	.param .b32 retval0;
	call.uni (retval0), 
	vprintf, 
	(
	param0, 
	param1
	);
	ld.param.b32 	%r386, [retval0];
	} // callseq 5
	ld.global.u32 	%r388, [%rd4];
	add.s32 	%r389, %r388, %r8;
	mul.wide.s32 	%rd77, %r389, 8;
	add.s64 	%rd78, %rd1, %rd77;
	st.global.f64 	[%rd78], %fd212;
	ld.global.u32 	%r390, [%rd4];
	add.s32 	%r391, %r390, 1;
	st.global.u32 	[%rd4], %r391;
	add.s32 	%r644, %r644, 1;
	setp.ne.s32 	%p72, %r644, %r643;
	@%p72 bra 	$L__BB1_35;
	bra.uni 	$L__BB1_48;
$L__BB1_44:
	ld.global.u64 	%rd28, [_ZZ11get_npe_numiiPdP17curandStateXORWOWE7warning];
	add.s64 	%rd5, %rd28, 1;
	st.global.u64 	[_ZZ11get_npe_numiiPdP17curandStateXORWOWE7warning], %rd5;
	setp.gt.s64 	%p41, %rd28, 8;
	@%p41 bra 	$L__BB1_46;
	cvta.to.local.u64 	%rd32, %rd31;
	st.local.v2.u32 	[%rd32], {%r21, %r11};
	mov.u64 	%rd33, $str$3;
	cvta.global.u64 	%rd34, %rd33;
	{ // callseq 2, 0
	.param .b64 param0;
	st.param.b64 	[param0], %rd34;
	.param .b64 param1;
	st.param.b64 	[param1], %rd31;
	.param .b32 retval0;
	call.uni (retval0), 
	vprintf, 
	(
	param0, 
	param1
	);
	ld.param.b32 	%r255, [retval0];
	} // callseq 2
	mov.u32 	%r637, %r20;
	mov.u32 	%r638, %r19;
	mov.u32 	%r639, %r18;
	bra.uni 	$L__BB1_48;
$L__BB1_46:
	setp.ne.s64 	%p42, %rd5, 10;
	mov.u32 	%r637, %r20;
	mov.u32 	%r638, %r19;
	mov.u32 	%r639, %r18;
	@%p42 bra 	$L__BB1_48;
	mov.u64 	%rd29, $str$4;
	cvta.global.u64 	%rd30, %rd29;
	{ // callseq 1, 0
	.param .b64 param0;
	st.param.b64 	[param0], %rd30;
	.param .b64 param1;
	st.param.b64 	[param1], 0;
	.param .b32 retval0;
	call.uni (retval0), 
	vprintf, 
	(
	param0, 
	param1
	);
	ld.param.b32 	%r253, [retval0];
	} // callseq 1
	mov.u32 	%r637, %r20;
	mov.u32 	%r638, %r19;
	mov.u32 	%r639, %r18;
$L__BB1_48:
	ld.param.f64 	%fd255, [_Z13pmt_calculateddddPdS_S_dddiS_S_PiS_S0_i_param_7];
	add.s32 	%r612, %r612, 1;
	cvt.rn.f64.u32 	%fd213, %r612;
	setp.gt.f64 	%p73, %fd255, %fd213;
	@%p73 bra 	$L__BB1_9;
$L__BB1_49:
	{
	.reg .b32 %temp; 
	mov.b64 	{%temp, %r96}, %fd44;
	}
	mov.f64 	%fd214, 0d4008000000000000;
	{
	.reg .b32 %temp; 
	mov.b64 	{%temp, %r392}, %fd214;
	}
	and.b32  	%r98, %r392, 2146435072;
	setp.eq.s32 	%p74, %r98, 1073741824;
	abs.f64 	%fd21, %fd44;
	{ // callseq 6, 0
	.param .b64 param0;
	st.param.f64 	[param0], %fd21;
	.param .b64 retval0;
	call.uni (retval0), 
	__internal_accurate_pow, 
	(
	param0
	);
	ld.param.f64 	%fd215, [retval0];
	} // callseq 6
	setp.lt.s32 	%p75, %r96, 0;
	neg.f64 	%fd217, %fd215;
	selp.f64 	%fd218, %fd217, %fd215, %p74;
	selp.f64 	%fd261, %fd218, %fd215, %p75;
	setp.neu.f64 	%p76, %fd44, 0d0000000000000000;
	@%p76 bra 	$L__BB1_51;
	setp.eq.s32 	%p77, %r98, 1073741824;
	selp.b32 	%r393, %r96, 0, %p77;
	setp.lt.s32 	%p78, %r392, 0;
	or.b32  	%r394, %r393, 2146435072;
	selp.b32 	%r395, %r394, %r393, %p78;
	mov.b32 	%r396, 0;
	mov.b64 	%fd261, {%r396, %r395};
$L__BB1_51:
	add.f64 	%fd219, %fd44, 0d4008000000000000;
	{
	.reg .b32 %temp; 
	mov.b64 	{%temp, %r397}, %fd219;
	}
	and.b32  	%r398, %r397, 2146435072;
	setp.ne.s32 	%p79, %r398, 2146435072;
	@%p79 bra 	$L__BB1_56;
	setp.num.f64 	%p80, %fd44, %fd44;
	@%p80 bra 	$L__BB1_54;
	mov.f64 	%fd220, 0d4008000000000000;
	add.rn.f64 	%fd261, %fd44, %fd220;
	bra.uni 	$L__BB1_56;
$L__BB1_54:
	setp.neu.f64 	%p81, %fd21, 0d7FF0000000000000;
	@%p81 bra 	$L__BB1_56;
	setp.lt.s32 	%p82, %r96, 0;
	setp.eq.s32 	%p83, %r98, 1073741824;
	setp.lt.s32 	%p84, %r392, 0;
	selp.b32 	%r400, 0, 2146435072, %p84;
	and.b32  	%r401, %r392, 2147483647;
	setp.ne.s32 	%p85, %r401, 1071644672;
	or.b32  	%r402, %r400, -2147483648;
	selp.b32 	%r403, %r402, %r400, %p85;
	selp.b32 	%r404, %r403, %r400, %p83;
	selp.b32 	%r405, %r404, %r400, %p82;
	mov.b32 	%r406, 0;
	mov.b64 	%fd261, {%r406, %r405};
$L__BB1_56:
	setp.eq.f64 	%p86, %fd44, 0d3FF0000000000000;
	selp.f64 	%fd28, 0d3FF0000000000000, %fd261, %p86;
	setp.eq.f64 	%p87, %fd28, 0d0000000000000000;
	mov.b32 	%r100, 1;
	@%p87 bra 	$L__BB1_58;
	div.rn.f64 	%fd221, %fd28, 0d40B5E00000000000;
	mul.f64 	%fd222, %fd221, 0d4059000000000000;
	cvt.rpi.f64.f64 	%fd223, %fd222;
	cvt.rzi.s32.f64 	%r100, %fd223;
$L__BB1_58:
	setp.eq.f64 	%p88, %fd259, 0d0000000000000000;
	mov.b32 	%r102, 1;
	@%p88 bra 	$L__BB1_60;
	div.rn.f64 	%fd224, %fd259, 0d40092256E169D036;
	mul.f64 	%fd225, %fd224, 0d4066800000000000;
	cvt.rpi.f64.f64 	%fd226, %fd225;
	cvt.rzi.s32.f64 	%r102, %fd226;
$L__BB1_60:
	add.s32 	%r409, %r100, -1;
	setp.gt.u32 	%p89, %r409, 99;
	add.s32 	%r410, %r102, -1;
	setp.gt.u32 	%p90, %r410, 179;
	or.pred  	%p91, %p89, %p90;
	@%p91 bra 	$L__BB1_68;
	mad.lo.s32 	%r485, %r100, 180, %r102;
	shr.u32 	%r486, %r641, 2;
	xor.b32  	%r487, %r486, %r641;
	shl.b32 	%r488, %r637, 4;
	shl.b32 	%r489, %r487, 1;
	xor.b32  	%r490, %r488, %r489;
	xor.b32  	%r491, %r490, %r637;
	xor.b32  	%r683, %r491, %r487;
	add.s32 	%r492, %r642, %r683;
	add.s32 	%r493, %r492, 362437;
	shr.u32 	%r494, %r640, 2;
	xor.b32  	%r495, %r494, %r640;
	shl.b32 	%r496, %r683, 4;
	shl.b32 	%r497, %r495, 1;
	xor.b32  	%r498, %r497, %r496;
	xor.b32  	%r499, %r498, %r495;
	xor.b32  	%r682, %r499, %r683;
	add.s32 	%r687, %r642, 724874;
	add.s32 	%r500, %r682, %r687;
	cvt.u64.u32 	%rd103, %r493;
	mul.wide.u32 	%rd104, %r500, 2097152;
	xor.b64  	%rd105, %rd104, %rd103;
	cvt.rn.f64.u64 	%fd233, %rd105;
	fma.rn.f64 	%fd29, %fd233, 0d3CA0000000000000, 0d3C90000000000000;
	mad.lo.s32 	%r106, %r485, 33, -5973;
	mov.b32 	%r688, 0;
	mov.b32 	%r673, 32;
$L__BB1_62:
	mov.u32 	%r108, %r688;
	mov.u32 	%r107, %r673;
	sub.s32 	%r501, %r107, %r108;
	shr.u32 	%r502, %r501, 31;
	add.s32 	%r503, %r501, %r502;
	shr.s32 	%r504, %r503, 1;
	add.s32 	%r109, %r504, %r108;
	add.s32 	%r505, %r109, %r106;
	mul.wide.s32 	%rd106, %r505, 8;
	add.s64 	%rd107, %rd3, %rd106;
	ld.global.f64 	%fd30, [%rd107];
	setp.eq.f64 	%p112, %fd30, %fd29;
	mov.u32 	%r673, %r109;
	@%p112 bra 	$L__BB1_65;
	setp.lt.f64 	%p113, %fd30, %fd29;
	mov.u32 	%r688, %r109;
	mov.u32 	%r673, %r107;
	@%p113 bra 	$L__BB1_65;
	setp.gt.f64 	%p114, %fd30, %fd29;
	selp.b32 	%r673, %r109, %r107, %p114;
	mov.u32 	%r688, %r108;
$L__BB1_65:
	add.s32 	%r506, %r688, 1;
	setp.lt.s32 	%p115, %r506, %r673;
	@%p115 bra 	$L__BB1_62;
	add.s32 	%r507, %r688, %r106;
	mul.wide.s32 	%rd108, %r507, 8;
	add.s64 	%rd109, %rd3, %rd108;
	ld.global.f64 	%fd31, [%rd109];
	setp.le.f64 	%p116, %fd29, %fd31;
	mov.u32 	%r684, %r637;
	@%p116 bra 	$L__BB1_84;
	setp.lt.f64 	%p117, %fd31, %fd29;
	mov.u32 	%r684, %r637;
	mov.u32 	%r688, %r673;
	@%p117 bra 	$L__BB1_84;
	bra.uni 	$L__BB1_112;
$L__BB1_68:
	setp.ne.s32 	%p92, %r100, 1;
	add.s32 	%r113, %r102, -181;
	setp.gt.u32 	%p93, %r113, -181;
	or.pred  	%p94, %p92, %p93;
	@%p94 bra 	$L__BB1_76;
	shr.u32 	%r444, %r641, 2;
	xor.b32  	%r445, %r444, %r641;
	shl.b32 	%r446, %r637, 4;
	shl.b32 	%r447, %r445, 1;
	xor.b32  	%r448, %r446, %r447;
	xor.b32  	%r449, %r448, %r637;
	xor.b32  	%r114, %r449, %r445;
	add.s32 	%r450, %r642, %r114;
	add.s32 	%r451, %r450, 362437;
	shr.u32 	%r452, %r640, 2;
	xor.b32  	%r453, %r452, %r640;
	shl.b32 	%r454, %r114, 4;
	shl.b32 	%r455, %r453, 1;
	xor.b32  	%r456, %r455, %r454;
	xor.b32  	%r457, %r456, %r453;
	xor.b32  	%r684, %r457, %r114;
	add.s32 	%r458, %r642, %r684;
	add.s32 	%r459, %r458, 724874;
	cvt.u64.u32 	%rd93, %r451;
	mul.wide.u32 	%rd94, %r459, 2097152;
	xor.b64  	%rd95, %rd94, %rd93;
	cvt.rn.f64.u64 	%fd228, %rd95;
	fma.rn.f64 	%fd229, %fd228, 0d3CA0000000000000, 0d3C90000000000000;
	mul.f64 	%fd230, %fd229, 0d4066600000000000;
	cvt.rpi.f64.f64 	%fd231, %fd230;
	cvt.rzi.s32.f64 	%r460, %fd231;
	shr.u32 	%r461, %r639, 2;
	xor.b32  	%r462, %r461, %r639;
	shl.b32 	%r463, %r684, 4;
	shl.b32 	%r464, %r462, 1;
	xor.b32  	%r465, %r464, %r463;
	xor.b32  	%r466, %r465, %r462;
	xor.b32  	%r683, %r466, %r684;
	add.s32 	%r467, %r642, %r683;
	add.s32 	%r468, %r467, 1087311;
	shr.u32 	%r469, %r638, 2;
	xor.b32  	%r470, %r469, %r638;
	shl.b32 	%r471, %r683, 4;
	shl.b32 	%r472, %r470, 1;
	xor.b32  	%r473, %r472, %r471;
	xor.b32  	%r474, %r473, %r470;
	xor.b32  	%r682, %r474, %r683;
	add.s32 	%r687, %r642, 1449748;
	add.s32 	%r475, %r682, %r687;
	cvt.u64.u32 	%rd96, %r468;
	mul.wide.u32 	%rd97, %r475, 2097152;
	xor.b64  	%rd98, %rd97, %rd96;
	cvt.rn.f64.u64 	%fd232, %rd98;
	fma.rn.f64 	%fd32, %fd232, 0d3CA0000000000000, 0d3C90000000000000;
	mul.lo.s32 	%r119, %r460, 33;
	mov.b32 	%r688, 0;
	mov.b32 	%r677, 32;
$L__BB1_70:
	mov.u32 	%r121, %r688;
	mov.u32 	%r120, %r677;
	sub.s32 	%r476, %r120, %r121;
	shr.u32 	%r477, %r476, 31;
	add.s32 	%r478, %r476, %r477;
	shr.s32 	%r479, %r478, 1;
	add.s32 	%r122, %r479, %r121;
	add.s32 	%r480, %r122, %r119;
	mul.wide.s32 	%rd99, %r480, 8;
	add.s64 	%rd100, %rd3, %rd99;
	ld.global.f64 	%fd33, [%rd100];
	setp.eq.f64 	%p106, %fd33, %fd32;
	mov.u32 	%r677, %r122;
	@%p106 bra 	$L__BB1_73;
	setp.lt.f64 	%p107, %fd33, %fd32;
	mov.u32 	%r688, %r122;
	mov.u32 	%r677, %r120;
	@%p107 bra 	$L__BB1_73;
	setp.gt.f64 	%p108, %fd33, %fd32;
	selp.b32 	%r677, %r122, %r120, %p108;
	mov.u32 	%r688, %r121;
$L__BB1_73:
	add.s32 	%r481, %r688, 1;
	setp.lt.s32 	%p109, %r481, %r677;
	@%p109 bra 	$L__BB1_70;
	add.s32 	%r482, %r688, %r119;
	mul.wide.s32 	%rd101, %r482, 8;
	add.s64 	%rd102, %rd3, %rd101;
	ld.global.f64 	%fd34, [%rd102];
	setp.le.f64 	%p110, %fd32, %fd34;
	mov.u32 	%r638, %r114;
	mov.u32 	%r639, %r637;
	@%p110 bra 	$L__BB1_84;
	setp.lt.f64 	%p111, %fd34, %fd32;
	mov.u32 	%r638, %r114;
	mov.u32 	%r639, %r637;
	mov.u32 	%r688, %r677;
	@%p111 bra 	$L__BB1_84;
	bra.uni 	$L__BB1_112;
$L__BB1_76:
	setp.gt.u32 	%p95, %r113, -181;
	setp.lt.s32 	%p96, %r100, 2;
	or.pred  	%p97, %p96, %p95;
	@%p97 bra 	$L__BB1_96;
	max.s32 	%r417, %r102, 1;
	min.s32 	%r418, %r417, 180;
	mad.lo.s32 	%r419, %r100, 180, %r418;
	shr.u32 	%r420, %r641, 2;
	xor.b32  	%r421, %r420, %r641;
	shl.b32 	%r422, %r637, 4;
	shl.b32 	%r423, %r421, 1;
	xor.b32  	%r424, %r422, %r423;
	xor.b32  	%r425, %r424, %r637;
	xor.b32  	%r683, %r425, %r421;
	add.s32 	%r426, %r642, %r683;
	add.s32 	%r427, %r426, 362437;
	shr.u32 	%r428, %r640, 2;
	xor.b32  	%r429, %r428, %r640;
	shl.b32 	%r430, %r683, 4;
	shl.b32 	%r431, %r429, 1;
	xor.b32  	%r432, %r431, %r430;
	xor.b32  	%r433, %r432, %r429;
	xor.b32  	%r682, %r433, %r683;
	add.s32 	%r687, %r642, 724874;
	add.s32 	%r434, %r682, %r687;
	cvt.u64.u32 	%rd86, %r427;
	mul.wide.u32 	%rd87, %r434, 2097152;
	xor.b64  	%rd88, %rd87, %rd86;
	cvt.rn.f64.u64 	%fd227, %rd88;
	fma.rn.f64 	%fd35, %fd227, 0d3CA0000000000000, 0d3C90000000000000;
	mad.lo.s32 	%r129, %r419, 33, -5973;
	mov.b32 	%r688, 0;
	mov.b32 	%r681, 32;
$L__BB1_78:
	mov.u32 	%r131, %r688;
	mov.u32 	%r130, %r681;
	sub.s32 	%r435, %r130, %r131;
	shr.u32 	%r436, %r435, 31;
	add.s32 	%r437, %r435, %r436;
	shr.s32 	%r438, %r437, 1;
	add.s32 	%r132, %r438, %r131;
	add.s32 	%r439, %r132, %r129;
	mul.wide.s32 	%rd89, %r439, 8;
	add.s64 	%rd90, %rd3, %rd89;
	ld.global.f64 	%fd36, [%rd90];
	setp.eq.f64 	%p100, %fd36, %fd35;
	mov.u32 	%r681, %r132;
	@%p100 bra 	$L__BB1_81;
	setp.lt.f64 	%p101, %fd36, %fd35;
	mov.u32 	%r688, %r132;
	mov.u32 	%r681, %r130;
	@%p101 bra 	$L__BB1_81;
	setp.gt.f64 	%p102, %fd36, %fd35;
	selp.b32 	%r681, %r132, %r130, %p102;
	mov.u32 	%r688, %r131;
$L__BB1_81:
	add.s32 	%r440, %r688, 1;
	setp.lt.s32 	%p103, %r440, %r681;
	@%p103 bra 	$L__BB1_78;
	add.s32 	%r441, %r688, %r129;
	mul.wide.s32 	%rd91, %r441, 8;
	add.s64 	%rd92, %rd3, %rd91;
	ld.global.f64 	%fd37, [%rd92];
	setp.le.f64 	%p104, %fd35, %fd37;
	mov.u32 	%r684, %r637;
	@%p104 bra 	$L__BB1_84;
	setp.lt.f64 	%p105, %fd37, %fd35;
	mov.u32 	%r684, %r637;
	mov.u32 	%r688, %r681;
	@%p105 bra 	$L__BB1_84;
	bra.uni 	$L__BB1_112;
$L__BB1_84:
	setp.lt.s32 	%p118, %r688, 1;
	@%p118 bra 	$L__BB1_112;
	ld.param.f64 	%fd256, [_Z13pmt_calculateddddPdS_S_dddiS_S_PiS_S0_i_param_8];
	add.u64 	%rd110, %SP, 8;
	add.u64 	%rd7, %SPL, 8;
	setp.lt.f64 	%p119, %fd256, 0d3FF0000000000000;
	div.rn.f64 	%fd234, %fd44, 0d4031B33333333333;
	mul.f64 	%fd235, %fd234, 0d4069000000000000;
	cvt.rpi.f64.f64 	%fd236, %fd235;
	cvt.rzi.s32.f64 	%r143, %fd236;
	div.rn.f64 	%fd237, %fd259, 0d40092256E169D036;
	mul.f64 	%fd238, %fd237, 0d4066800000000000;
	cvt.rpi.f64.f64 	%fd239, %fd238;
	cvt.rzi.s32.f64 	%r144, %fd239;
	@%p119 bra 	$L__BB1_100;
	setp.eq.f64 	%p120, %fd259, 0d0000000000000000;
	setp.eq.f64 	%p121, %fd44, 0d0000000000000000;
	min.s32 	%r509, %r143, 200;
	max.s32 	%r510, %r509, 1;
	min.s32 	%r511, %r144, 180;
	max.s32 	%r512, %r511, 1;
	selp.b32 	%r513, 1, %r512, %p120;
	mad.lo.s32 	%r514, %r510, 180, -181;
	selp.b32 	%r515, -1, %r514, %p121;
	add.s32 	%r516, %r515, %r513;
	mul.lo.s32 	%r145, %r516, 3000;
	mov.b32 	%r707, 0;
	mov.u64 	%rd111, $str;
	mov.u64 	%rd114, $str$1;
	mov.u64 	%rd123, $str$2;
$L__BB1_87:
	mov.u32 	%r176, %r639;
	mov.u32 	%r639, %r684;
	mov.u32 	%r177, %r638;
	mov.u32 	%r684, %r682;
	mov.u32 	%r638, %r683;
	ld.param.f64 	%fd257, [_Z13pmt_calculateddddPdS_S_dddiS_S_PiS_S0_i_param_8];
	st.local.f64 	[%rd7], %fd257;
	cvta.global.u64 	%rd112, %rd111;
	{ // callseq 9, 0
	.param .b64 param0;
	st.param.b64 	[param0], %rd112;
	.param .b64 param1;
	st.param.b64 	[param1], %rd110;
	.param .b32 retval0;
	call.uni (retval0), 
	vprintf, 
	(
	param0, 
	param1
	);
	ld.param.b32 	%r519, [retval0];
	} // callseq 9
	st.local.f64 	[%rd7], %fd50;
	cvta.global.u64 	%rd115, %rd114;
	{ // callseq 10, 0
	.param .b64 param0;
	st.param.b64 	[param0], %rd115;
	.param .b64 param1;
	st.param.b64 	[param1], %rd110;
	.param .b32 retval0;
	call.uni (retval0), 
	vprintf, 
	(
	param0, 
	param1
	);
	ld.param.b32 	%r521, [retval0];
	} // callseq 10
	shr.u32 	%r523, %r176, 2;
	xor.b32  	%r524, %r523, %r176;
	shl.b32 	%r525, %r684, 4;
	shl.b32 	%r526, %r524, 1;
	xor.b32  	%r527, %r525, %r526;
	xor.b32  	%r528, %r527, %r684;
	xor.b32  	%r683, %r528, %r524;
	add.s32 	%r529, %r687, %r683;
	add.s32 	%r530, %r529, 362437;
	shr.u32 	%r531, %r177, 2;
	xor.b32  	%r532, %r531, %r177;
	shl.b32 	%r533, %r683, 4;
	shl.b32 	%r534, %r532, 1;
	xor.b32  	%r535, %r534, %r533;
	xor.b32  	%r536, %r535, %r532;
	xor.b32  	%r682, %r536, %r683;
	add.s32 	%r687, %r687, 724874;
	add.s32 	%r537, %r682, %r687;
	cvt.u64.u32 	%rd116, %r530;
	mul.wide.u32 	%rd117, %r537, 2097152;
	xor.b64  	%rd118, %rd117, %rd116;
	cvt.rn.f64.u64 	%fd240, %rd118;
	fma.rn.f64 	%fd41, %fd240, 0d3CA0000000000000, 0d3C90000000000000;
	mov.b32 	%r716, 0;
	mov.b32 	%r717, 2999;
$L__BB1_88:
	mov.u32 	%r185, %r716;
	mov.u32 	%r184, %r717;
	sub.s32 	%r538, %r184, %r185;
	shr.u32 	%r539, %r538, 31;
	add.s32 	%r540, %r538, %r539;
	shr.s32 	%r541, %r540, 1;
	add.s32 	%r186, %r541, %r185;
	add.s32 	%r542, %r186, %r145;
	mul.wide.s32 	%rd119, %r542, 8;
	add.s64 	%rd120, %rd2, %rd119;
	ld.global.f64 	%fd42, [%rd120];
	setp.eq.f64 	%p122, %fd42, %fd41;
	mov.u32 	%r717, %r186;
	@%p122 bra 	$L__BB1_91;
	setp.lt.f64 	%p123, %fd42, %fd41;
	mov.u32 	%r716, %r186;
	mov.u32 	%r717, %r184;
	@%p123 bra 	$L__BB1_91;
	setp.gt.f64 	%p124, %fd42, %fd41;
	selp.b32 	%r717, %r186, %r184, %p124;
	mov.u32 	%r716, %r185;
$L__BB1_91:
	add.s32 	%r543, %r716, 1;
	setp.lt.s32 	%p125, %r543, %r717;
	@%p125 bra 	$L__BB1_88;
	add.s32 	%r544, %r716, %r145;
	mul.wide.s32 	%rd121, %r544, 8;
	add.s64 	%rd122, %rd2, %rd121;
	ld.global.f64 	%fd43, [%rd122];
	setp.le.f64 	%p126, %fd41, %fd43;
	@%p126 bra 	$L__BB1_95;
	setp.lt.f64 	%p127, %fd43, %fd41;
	mov.u32 	%r716, %r717;
	@%p127 bra 	$L__BB1_95;
	mov.b32 	%r716, -1;
$L__BB1_95:
	cvt.rn.f64.s32 	%fd241, %r716;
	add.f64 	%fd242, %fd50, %fd241;
	st.local.f64 	[%rd7], %fd242;
	cvta.global.u64 	%rd124, %rd123;
	{ // callseq 11, 0
	.param .b64 param0;
	st.param.b64 	[param0], %rd124;
	.param .b64 param1;
	st.param.b64 	[param1], %rd110;
	.param .b32 retval0;
	call.uni (retval0), 
	vprintf, 
	(
	param0, 
	param1
	);
	ld.param.b32 	%r546, [retval0];
	} // callseq 11
	ld.global.u32 	%r548, [%rd4];
	add.s32 	%r549, %r548, %r8;
	mul.wide.s32 	%rd126, %r549, 8;
	add.s64 	%rd127, %rd1, %rd126;
	st.global.f64 	[%rd127], %fd242;
	ld.global.u32 	%r550, [%rd4];
	add.s32 	%r551, %r550, 1;
	st.global.u32 	[%rd4], %r551;
	add.s32 	%r707, %r707, 1;
	setp.ne.s32 	%p128, %r707, %r688;
	@%p128 bra 	$L__BB1_87;
	bra.uni 	$L__BB1_112;
$L__BB1_96:
	ld.global.u64 	%rd79, [_ZZ11get_npe_numiiPdP17curandStateXORWOWE7warning];
	add.s64 	%rd6, %rd79, 1;
	st.global.u64 	[_ZZ11get_npe_numiiPdP17curandStateXORWOWE7warning], %rd6;
	setp.gt.s64 	%p98, %rd79, 8;
	@%p98 bra 	$L__BB1_98;
	add.u64 	%rd82, %SP, 0;
	add.u64 	%rd83, %SPL, 0;
	st.local.v2.u32 	[%rd83], {%r100, %r102};
	mov.u64 	%rd84, $str$3;
	cvta.global.u64 	%rd85, %rd84;
	{ // callseq 8, 0
	.param .b64 param0;
	st.param.b64 	[param0], %rd85;
	.param .b64 param1;
	st.param.b64 	[param1], %rd82;
	.param .b32 retval0;
	call.uni (retval0), 
	vprintf, 
	(
	param0, 
	param1
	);
	ld.param.b32 	%r413, [retval0];
	} // callseq 8
	bra.uni 	$L__BB1_112;
$L__BB1_98:
	setp.ne.s64 	%p99, %rd6, 10;
	@%p99 bra 	$L__BB1_112;
	mov.u64 	%rd80, $str$4;
	cvta.global.u64 	%rd81, %rd80;
	{ // callseq 7, 0
	.param .b64 param0;
	st.param.b64 	[param0], %rd81;
	.param .b64 param1;
	st.param.b64 	[param1], 0;
	.param .b32 retval0;
	call.uni (retval0), 
	vprintf, 
	(
	param0, 
	param1
	);
	ld.param.b32 	%r411, [retval0];
	} // callseq 7
	bra.uni 	$L__BB1_112;
$L__BB1_100:
	setp.eq.f64 	%p129, %fd259, 0d0000000000000000;
	setp.eq.f64 	%p130, %fd44, 0d0000000000000000;
	min.s32 	%r553, %r143, 200;
	max.s32 	%r554, %r553, 1;
	min.s32 	%r555, %r144, 180;
	max.s32 	%r556, %r555, 1;
	selp.b32 	%r557, 1, %r556, %p129;
	mad.lo.s32 	%r558, %r554, 180, -181;
	selp.b32 	%r559, -1, %r558, %p130;
	add.s32 	%r560, %r559, %r557;
	mul.lo.s32 	%r146, %r560, 3000;
	mov.b32 	%r689, 0;
	mov.u64 	%rd128, $str;
	mov.u64 	%rd134, $str$1;
	mov.u64 	%rd144, $str$2;
$L__BB1_101:
	ld.param.f64 	%fd258, [_Z13pmt_calculateddddPdS_S_dddiS_S_PiS_S0_i_param_8];
	st.local.f64 	[%rd7], %fd258;
	cvta.global.u64 	%rd129, %rd128;
	{ // callseq 12, 0
	.param .b64 param0;
	st.param.b64 	[param0], %rd129;
	.param .b64 param1;
	st.param.b64 	[param1], %rd110;
	.param .b32 retval0;
	call.uni (retval0), 
	vprintf, 
	(
	param0, 
	param1
	);
	ld.param.b32 	%r561, [retval0];
	} // callseq 12
	shr.u32 	%r563, %r639, 2;
	xor.b32  	%r564, %r563, %r639;
	shl.b32 	%r565, %r682, 4;
	shl.b32 	%r566, %r564, 1;
	xor.b32  	%r567, %r565, %r566;
	xor.b32  	%r568, %r567, %r682;
	xor.b32  	%r154, %r568, %r564;
	add.s32 	%r569, %r687, %r154;
	add.s32 	%r570, %r569, 362437;
	shr.u32 	%r571, %r638, 2;
	xor.b32  	%r572, %r571, %r638;
	shl.b32 	%r573, %r154, 4;
	shl.b32 	%r574, %r572, 1;
	xor.b32  	%r575, %r574, %r573;
	xor.b32  	%r576, %r575, %r572;
	xor.b32  	%r155, %r576, %r154;
	add.s32 	%r706, %r687, 724874;
	add.s32 	%r577, %r155, %r706;
	cvt.u64.u32 	%rd131, %r570;
	mul.wide.u32 	%rd132, %r577, 2097152;
	xor.b64  	%rd133, %rd132, %rd131;
	cvt.rn.f64.u64 	%fd243, %rd133;
	fma.rn.f64 	%fd244, %fd243, 0d3CA0000000000000, 0d3C90000000000000;
	setp.gt.f64 	%p131, %fd244, %fd258;
	mov.u32 	%r701, %r155;
	mov.u32 	%r702, %r154;
	mov.u32 	%r703, %r682;
	@%p131 bra 	$L__BB1_111;
	st.local.f64 	[%rd7], %fd50;
	cvta.global.u64 	%rd135, %rd134;
	{ // callseq 13, 0
	.param .b64 param0;
	st.param.b64 	[param0], %rd135;
	.param .b64 param1;
	st.param.b64 	[param1], %rd110;
	.param .b32 retval0;
	call.uni (retval0), 
	vprintf, 
	(
	param0, 
	param1
	);
	ld.param.b32 	%r580, [retval0];
	} // callseq 13
	shr.u32 	%r582, %r684, 2;
	xor.b32  	%r583, %r582, %r684;
	shl.b32 	%r584, %r155, 4;
	shl.b32 	%r585, %r583, 1;
	xor.b32  	%r586, %r584, %r585;
	xor.b32  	%r587, %r586, %r155;
	xor.b32  	%r702, %r587, %r583;
	add.s32 	%r588, %r687, %r702;
	add.s32 	%r589, %r588, 1087311;
	shr.u32 	%r590, %r683, 2;
	xor.b32  	%r591, %r590, %r683;
	shl.b32 	%r592, %r702, 4;
	shl.b32 	%r593, %r591, 1;
	xor.b32  	%r594, %r593, %r592;
	xor.b32  	%r595, %r594, %r591;
	xor.b32  	%r701, %r595, %r702;
	add.s32 	%r706, %r687, 1449748;
	add.s32 	%r596, %r701, %r706;
	cvt.u64.u32 	%rd137, %r589;
	mul.wide.u32 	%rd138, %r596, 2097152;
	xor.b64  	%rd139, %rd138, %rd137;
	cvt.rn.f64.u64 	%fd245, %rd139;
	fma.rn.f64 	%fd38, %fd245, 0d3CA0000000000000, 0d3C90000000000000;
	mov.b32 	%r698, 0;
	mov.b32 	%r699, 2999;
$L__BB1_103:
	mov.u32 	%r161, %r698;
	mov.u32 	%r160, %r699;
	sub.s32 	%r597, %r160, %r161;
	shr.u32 	%r598, %r597, 31;
	add.s32 	%r599, %r597, %r598;
	shr.s32 	%r600, %r599, 1;
	add.s32 	%r162, %r600, %r161;
	add.s32 	%r601, %r162, %r146;
	mul.wide.s32 	%rd140, %r601, 8;
	add.s64 	%rd141, %rd2, %rd140;
	ld.global.f64 	%fd39, [%rd141];
	setp.eq.f64 	%p132, %fd39, %fd38;
	mov.u32 	%r699, %r162;
	@%p132 bra 	$L__BB1_106;
	setp.lt.f64 	%p133, %fd39, %fd38;
	mov.u32 	%r698, %r162;
	mov.u32 	%r699, %r160;
	@%p133 bra 	$L__BB1_106;
	setp.gt.f64 	%p134, %fd39, %fd38;
	selp.b32 	%r699, %r162, %r160, %p134;
	mov.u32 	%r698, %r161;
$L__BB1_106:
	add.s32 	%r602, %r698, 1;
	setp.lt.s32 	%p135, %r602, %r699;
	@%p135 bra 	$L__BB1_103;
	add.s32 	%r603, %r698, %r146;
	mul.wide.s32 	%rd142, %r603, 8;
	add.s64 	%rd143, %rd2, %rd142;
	ld.global.f64 	%fd40, [%rd143];
	setp.le.f64 	%p136, %fd38, %fd40;
	@%p136 bra 	$L__BB1_110;
	setp.lt.f64 	%p137, %fd40, %fd38;
	mov.u32 	%r698, %r699;
	@%p137 bra 	$L__BB1_110;
	mov.b32 	%r698, -1;
$L__BB1_110:
	cvt.rn.f64.s32 	%fd246, %r698;
	add.f64 	%fd247, %fd50, %fd246;
	st.local.f64 	[%rd7], %fd247;
	cvta.global.u64 	%rd145, %rd144;
	{ // callseq 14, 0
	.param .b64 param0;
	st.param.b64 	[param0], %rd145;
	.param .b64 param1;
	st.param.b64 	[param1], %rd110;
	.param .b32 retval0;
	call.uni (retval0), 
	vprintf, 
	(
	param0, 
	param1
	);
	ld.param.b32 	%r605, [retval0];
	} // callseq 14
	ld.global.u32 	%r607, [%rd4];
	add.s32 	%r608, %r607, %r8;
	mul.wide.s32 	%rd147, %r608, 8;
	add.s64 	%rd148, %rd1, %rd147;
	st.global.f64 	[%rd148], %fd247;
	ld.global.u32 	%r609, [%rd4];
	add.s32 	%r610, %r609, 1;
	st.global.u32 	[%rd4], %r610;
	mov.u32 	%r703, %r155;
	mov.u32 	%r683, %r154;
	mov.u32 	%r684, %r682;
$L__BB1_111:
	add.s32 	%r689, %r689, 1;
	setp.eq.s32 	%p138, %r689, %r688;
	mov.u32 	%r687, %r706;
	mov.u32 	%r639, %r684;
	mov.u32 	%r638, %r683;
	mov.u32 	%r684, %r703;
	mov.u32 	%r683, %r702;
	mov.u32 	%r682, %r701;
	@%p138 bra 	$L__BB1_112;
	bra.uni 	$L__BB1_101;
$L__BB1_112:
	ret;

}
.func  (.param .b64 func_retval0) __internal_accurate_pow(
	.param .b64 __internal_accurate_pow_param_0
)
{
	.reg .pred 	%p<8>;
	.reg .b32 	%r<49>;
	.reg .b32 	%f<3>;
	.reg .b64 	%fd<109>;

	ld.param.f64 	%fd10, [__internal_accurate_pow_param_0];
	{
	.reg .b32 %temp; 
	mov.b64 	{%temp, %r46}, %fd10;
	}
	{
	.reg .b32 %temp; 
	mov.b64 	{%r45, %temp}, %fd10;
	}
	shr.u32 	%r47, %r46, 20;
	setp.gt.u32 	%p1, %r46, 1048575;
	@%p1 bra 	$L__BB2_2;
	mul.f64 	%fd11, %fd10, 0d4350000000000000;
	{
	.reg .b32 %temp; 
	mov.b64 	{%temp, %r46}, %fd11;
	}
	{
	.reg .b32 %temp; 
	mov.b64 	{%r45, %temp}, %fd11;
	}
	shr.u32 	%r16, %r46, 20;
	add.s32 	%r47, %r16, -54;
$L__BB2_2:
	add.s32 	%r48, %r47, -1023;
	and.b32  	%r17, %r46, -2146435073;
	or.b32  	%r18, %r17, 1072693248;
	mov.b64 	%fd107, {%r45, %r18};
	setp.lt.u32 	%p2, %r18, 1073127583;
	@%p2 bra 	$L__BB2_4;
	{
	.reg .b32 %temp; 
	mov.b64 	{%r19, %temp}, %fd107;
	}
	{
	.reg .b32 %temp; 
	mov.b64 	{%temp, %r20}, %fd107;
	}
	add.s32 	%r21, %r20, -1048576;
	mov.b64 	%fd107, {%r19, %r21};
	add.s32 	%r48, %r47, -1022;
$L__BB2_4:
	add.f64 	%fd12, %fd107, 0dBFF0000000000000;
	add.f64 	%fd13, %fd107, 0d3FF0000000000000;
	rcp.approx.ftz.f64 	%fd14, %fd13;
	neg.f64 	%fd15, %fd13;
	fma.rn.f64 	%fd16, %fd15, %fd14, 0d3FF0000000000000;
	fma.rn.f64 	%fd17, %fd16, %fd16, %fd16;
	fma.rn.f64 	%fd18, %fd17, %fd14, %fd14;
	mul.f64 	%fd19, %fd12, %fd18;
	fma.rn.f64 	%fd20, %fd12, %fd18, %fd19;
	mul.f64 	%fd21, %fd20, %fd20;
	fma.rn.f64 	%fd22, %fd21, 0d3EB0F5FF7D2CAFE2, 0d3ED0F5D241AD3B5A;
	fma.rn.f64 	%fd23, %fd22, %fd21, 0d3EF3B20A75488A3F;
	fma.rn.f64 	%fd24, %fd23, %fd21, 0d3F1745CDE4FAECD5;
	fma.rn.f64 	%fd25, %fd24, %fd21, 0d3F3C71C7258A578B;
	fma.rn.f64 	%fd26, %fd25, %fd21, 0d3F6249249242B910;
	fma.rn.f64 	%fd27, %fd26, %fd21, 0d3F89999999999DFB;
	sub.f64 	%fd28, %fd12, %fd20;
	add.f64 	%fd29, %fd28, %fd28;
	neg.f64 	%fd30, %fd20;
	fma.rn.f64 	%fd31, %fd30, %fd12, %fd29;
	mul.f64 	%fd32, %fd18, %fd31;
	fma.rn.f64 	%fd33, %fd21, %fd27, 0d3FB5555555555555;
	mov.f64 	%fd34, 0d3FB5555555555555;
	sub.f64 	%fd35, %fd34, %fd33;
	fma.rn.f64 	%fd36, %fd21, %fd27, %fd35;
	add.f64 	%fd37, %fd36, 0dBC46A4CB00B9E7B0;
	add.f64 	%fd38, %fd33, %fd37;
	sub.f64 	%fd39, %fd33, %fd38;
	add.f64 	%fd40, %fd37, %fd39;
	mul.rn.f64 	%fd41, %fd20, %fd20;
	neg.f64 	%fd42, %fd41;
	fma.rn.f64 	%fd43, %fd20, %fd20, %fd42;
	{
	.reg .b32 %temp; 
	mov.b64 	{%r22, %temp}, %fd32;
	}
	{
	.reg .b32 %temp; 
	mov.b64 	{%temp, %r23}, %fd32;
	}
	add.s32 	%r24, %r23, 1048576;
	mov.b64 	%fd44, {%r22, %r24};
	fma.rn.f64 	%fd45, %fd20, %fd44, %fd43;
	mul.rn.f64 	%fd46, %fd41, %fd20;
	neg.f64 	%fd47, %fd46;
	fma.rn.f64 	%fd48, %fd41, %fd20, %fd47;
	fma.rn.f64 	%fd49, %fd41, %fd32, %fd48;
	fma.rn.f64 	%fd50, %fd45, %fd20, %fd49;
	mul.rn.f64 	%fd51, %fd38, %fd46;
	neg.f64 	%fd52, %fd51;
	fma.rn.f64 	%fd53, %fd38, %fd46, %fd52;
	fma.rn.f64 	%fd54, %fd38, %fd50, %fd53;
	fma.rn.f64 	%fd55, %fd40, %fd46, %fd54;
	add.f64 	%fd56, %fd51, %fd55;
	sub.f64 	%fd57, %fd51, %fd56;
	add.f64 	%fd58, %fd55, %fd57;
	add.f64 	%fd59, %fd20, %fd56;
	sub.f64 	%fd60, %fd20, %fd59;
	add.f64 	%fd61, %fd56, %fd60;
	add.f64 	%fd62, %fd58, %fd61;
	add.f64 	%fd63, %fd32, %fd62;
	add.f64 	%fd64, %fd59, %fd63;
	sub.f64 	%fd65, %fd59, %fd64;
	add.f64 	%fd66, %fd63, %fd65;
	xor.b32  	%r25, %r48, -2147483648;
	mov.b32 	%r26, 1127219200;
	mov.b64 	%fd67, {%r25, %r26};
	mov.b32 	%r27, -2147483648;
	mov.b64 	%fd68, {%r27, %r26};
	sub.f64 	%fd69, %fd67, %fd68;
	fma.rn.f64 	%fd70, %fd69, 0d3FE62E42FEFA39EF, %fd64;
	fma.rn.f64 	%fd71, %fd69, 0dBFE62E42FEFA39EF, %fd70;
	sub.f64 	%fd72, %fd71, %fd64;
	sub.f64 	%fd73, %fd66, %fd72;
	fma.rn.f64 	%fd74, %fd69, 0d3C7ABC9E3B39803F, %fd73;
	add.f64 	%fd75, %fd70, %fd74;
	sub.f64 	%fd76, %fd70, %fd75;
	add.f64 	%fd77, %fd74, %fd76;
	mov.f64 	%fd78, 0d4008000000000000;
	{
	.reg .b32 %temp; 
	mov.b64 	{%temp, %r28}, %fd78;
	}
	{
	.reg .b32 %temp; 
	mov.b64 	{%r29, %temp}, %fd78;
	}
	shl.b32 	%r30, %r28, 1;
	setp.gt.u32 	%p3, %r30, -33554433;
	and.b32  	%r31, %r28, -15728641;
	selp.b32 	%r32, %r31, %r28, %p3;
	mov.b64 	%fd79, {%r29, %r32};
	mul.rn.f64 	%fd80, %fd75, %fd79;
	neg.f64 	%fd81, %fd80;
	fma.rn.f64 	%fd82, %fd75, %fd79, %fd81;
	fma.rn.f64 	%fd83, %fd77, %fd79, %fd82;
	add.f64 	%fd4, %fd80, %fd83;
	sub.f64 	%fd84, %fd80, %fd4;
	add.f64 	%fd5, %fd83, %fd84;
	fma.rn.f64 	%fd85, %fd4, 0d3FF71547652B82FE, 0d4338000000000000;
	{
	.reg .b32 %temp; 
	mov.b64 	{%r13, %temp}, %fd85;
	}
	mov.f64 	%fd86, 0dC338000000000000;
	add.rn.f64 	%fd87, %fd85, %fd86;
	fma.rn.f64 	%fd88, %fd87, 0dBFE62E42FEFA39EF, %fd4;
	fma.rn.f64 	%fd89, %fd87, 0dBC7ABC9E3B39803F, %fd88;
	fma.rn.f64 	%fd90, %fd89, 0d3E5ADE1569CE2BDF, 0d3E928AF3FCA213EA;
	fma.rn.f64 	%fd91, %fd90, %fd89, 0d3EC71DEE62401315;
	fma.rn.f64 	%fd92, %fd91, %fd89, 0d3EFA01997C89EB71;
	fma.rn.f64 	%fd93, %fd92, %fd89, 0d3F2A01A014761F65;
	fma.rn.f64 	%fd94, %fd93, %fd89, 0d3F56C16C1852B7AF;
	fma.rn.f64 	%fd95, %fd94, %fd89, 0d3F81111111122322;
	fma.rn.f64 	%fd96, %fd95, %fd89, 0d3FA55555555502A1;
	fma.rn.f64 	%fd97, %fd96, %fd89, 0d3FC5555555555511;
	fma.rn.f64 	%fd98, %fd97, %fd89, 0d3FE000000000000B;
	fma.rn.f64 	%fd99, %fd98, %fd89, 0d3FF0000000000000;
	fma.rn.f64 	%fd100, %fd99, %fd89, 0d3FF0000000000000;
	{
	.reg .b32 %temp; 
	mov.b64 	{%r14, %temp}, %fd100;
	}
	{
	.reg .b32 %temp; 
	mov.b64 	{%temp, %r15}, %fd100;
	}
	shl.b32 	%r33, %r13, 20;
	add.s32 	%r34, %r33, %r15;
	mov.b64 	%fd108, {%r14, %r34};
	{
	.reg .b32 %temp; 
	mov.b64 	{%temp, %r35}, %fd4;
	}
	mov.b32 	%f2, %r35;
	abs.f32 	%f1, %f2;
	setp.lt.f32 	%p4, %f1, 0f4086232B;
	@%p4 bra 	$L__BB2_7;
	setp.lt.f64 	%p5, %fd4, 0d0000000000000000;
	add.f64 	%fd101, %fd4, 0d7FF0000000000000;
	selp.f64 	%fd108, 0d0000000000000000, %fd101, %p5;
	setp.geu.f32 	%p6, %f1, 0f40874800;
	@%p6 bra 	$L__BB2_7;
	shr.u32 	%r36, %r13, 31;
	add.s32 	%r37, %r13, %r36;
	shr.s32 	%r38, %r37, 1;
	shl.b32 	%r39, %r38, 20;
	add.s32 	%r40, %r15, %r39;
	mov.b64 	%fd102, {%r14, %r40};
	sub.s32 	%r41, %r13, %r38;
	shl.b32 	%r42, %r41, 20;
	add.s32 	%r43, %r42, 1072693248;
	mov.b32 	%r44, 0;
	mov.b64 	%fd103, {%r44, %r43};
	mul.f64 	%fd108, %fd103, %fd102;
$L__BB2_7:
	abs.f64 	%fd104, %fd108;
	setp.eq.f64 	%p7, %fd104, 0d7FF0000000000000;
	fma.rn.f64 	%fd105, %fd108, %fd5, %fd108;
	selp.f64 	%fd106, %fd108, %fd105, %p7;
	st.param.f64 	[func_retval0], %fd106;
	ret;

}


// ===== COMPILED SASS (sm_100) =====

	.target	sm_100

	.elftype	@"ET_EXEC"


//--------------------- .note.nv.tkinfo           --------------------------
	.section	.note.nv.tkinfo,"",@"SHT_NOTE"
	.sectionflags	@"SHF_NOTE_NV_TKINFO"
	.tkinfo
        /*0018*/ 	.word	0x00000002
        /*0030*/ 	.string	""
        /*0030*/ 	.string	"ptxas"
        /*0030*/ 	.string	"Cuda compilation tools, release 13.0, V13.0.88"
        /*0030*/ 	.string	"Build cuda_13.0.r13.0/compiler.36424714_0"
        /*0030*/ 	.string	"-arch sm_100 -m 64 "



//--------------------- .note.nv.cuinfo           --------------------------
	.section	.note.nv.cuinfo,"",@"SHT_NOTE"
	.sectionflags	@"SHF_NOTE_NV_CUINFO"
        /*0018*/ 	.short	0x0002
        /*001a*/ 	.short	0x0064
        /*001c*/ 	.short	0x0082
	.zero		2


//--------------------- .nv.info                  --------------------------
	.section	.nv.info,"",@"SHT_CUDA_INFO"
	.align	4


	//----- nvinfo : EIATTR_REGCOUNT
	.align		4
        /*0000*/ 	.byte	0x04, 0x2f
        /*0002*/ 	.short	(.L_16 - .L_15)
	.align		4
.L_15:
        /*0004*/ 	.word	index@(_Z11init_randomP17curandStateXORWOW)
        /*0008*/ 	.word	0x00000004


	//----- nvinfo : EIATTR_FRAME_SIZE
	.align		4
.L_16:
        /*000c*/ 	.byte	0x04, 0x11
        /*000e*/ 	.short	(.L_18 - .L_17)
	.align		4
.L_17:
        /*0010*/ 	.word	index@(_Z11init_randomP17curandStateXORWOW)
        /*0014*/ 	.word	0x00000000


	//----- nvinfo : EIATTR_REGCOUNT
	.align		4
.L_18:
        /*0018*/ 	.byte	0x04, 0x2f
        /*001a*/ 	.short	(.L_20 - .L_19)
	.align		4
.L_19:
        /*001c*/ 	.word	index@(_Z13pmt_calculateddddPdS_S_dddiS_S_PiS_S0_i)
        /*0020*/ 	.word	0x00000030


	//----- nvinfo : EIATTR_FRAME_SIZE
	.align		4
.L_20:
        /*0024*/ 	.byte	0x04, 0x11
        /*0026*/ 	.short	(.L_22 - .L_21)
	.align		4
.L_21:
        /*0028*/ 	.word	index@($_Z13pmt_calculateddddPdS_S_dddiS_S_PiS_S0_i$__internal_accurate_pow)
        /*002c*/ 	.word	0x00000010


	//----- nvinfo : EIATTR_FRAME_SIZE
	.align		4
.L_22:
        /*0030*/ 	.byte	0x04, 0x11
        /*0032*/ 	.short	(.L_24 - .L_23)
	.align		4
.L_23:
        /*0034*/ 	.word	index@($__internal_0_$__cuda_sm20_div_rn_f64_full)
        /*0038*/ 	.word	0x00000010


	//----- nvinfo : EIATTR_FRAME_SIZE
	.align		4
.L_24:
        /*003c*/ 	.byte	0x04, 0x11
        /*003e*/ 	.short	(.L_26 - .L_25)
	.align		4
.L_25:
        /*0040*/ 	.word	index@(_Z13pmt_calculateddddPdS_S_dddiS_S_PiS_S0_i)
        /*0044*/ 	.word	0x00000010


	//----- nvinfo : EIATTR_MIN_STACK_SIZE
	.align		4
.L_26:
        /*0048*/ 	.byte	0x04, 0x12
        /*004a*/ 	.short	(.L_28 - .L_27)
	.align		4
.L_27:
        /*004c*/ 	.word	index@(_Z13pmt_calculateddddPdS_S_dddiS_S_PiS_S0_i)
        /*0050*/ 	.word	0x00000010


	//----- nvinfo : EIATTR_MIN_STACK_SIZE
	.align		4
.L_28:
        /*0054*/ 	.byte	0x04, 0x12
        /*0056*/ 	.short	(.L_30 - .L_29)
	.align		4
.L_29:
        /*0058*/ 	.word	index@(_Z11init_randomP17curandStateXORWOW)
        /*005c*/ 	.word	0x00000000
.L_30:


//--------------------- .nv.compat                --------------------------
	.section	.nv.compat,"",@"SHT_CUDA_COMPAT_INFO"
	.align	4
        /*0000*/ 	.byte	0x02, 0x09, 0x00, 0x00, 0x02, 0x02, 0x01, 0x00, 0x02, 0x05, 0x05, 0x00, 0x03, 0x07, 0x01, 0x01
        /*0010*/ 	.byte	0x02, 0x03, 0x00, 0x00, 0x02, 0x06, 0x01, 0x00, 0x04, 0x0b, 0x08, 0x00, 0x01, 0x00, 0x00, 0x00
        /*0020*/ 	.byte	0x00, 0x00, 0x00, 0x00


//--------------------- .nv.info._Z13pmt_calculateddddPdS_S_dddiS_S_PiS_S0_i --------------------------
	.section	.nv.info._Z13pmt_calculateddddPdS_S_dddiS_S_PiS_S0_i,"",@"SHT_CUDA_INFO"
	.sectionflags	@""
	.align	4


	//----- nvinfo : EIATTR_CUDA_API_VERSION
	.align		4
        /*0000*/ 	.byte	0x04, 0x37
        /*0002*/ 	.short	(.L_32 - .L_31)
.L_31:
        /*0004*/ 	.word	0x00000082


	//----- nvinfo : EIATTR_KPARAM_INFO
	.align		4
.L_32:
        /*0008*/ 	.byte	0x04, 0x17
        /*000a*/ 	.short	(.L_34 - .L_33)
.L_33:
        /*000c*/ 	.word	0x00000000
        /*0010*/ 	.short	0x0010
        /*0012*/ 	.short	0x0080
        /*0014*/ 	.byte	0x00, 0xf0, 0x11, 0x00


	//----- nvinfo : EIATTR_KPARAM_INFO
	.align		4
.L_34:
        /*0018*/ 	.byte	0x04, 0x17
        /*001a*/ 	.short	(.L_36 - .L_35)
.L_35:
        /*001c*/ 	.word	0x00000000
        /*0020*/ 	.short	0x000f
        /*0022*/ 	.short	0x0078
        /*0024*/ 	.byte	0x00, 0xf5, 0x21, 0x00


	//----- nvinfo : EIATTR_KPARAM_INFO
	.align		4
.L_36:
        /*0028*/ 	.byte	0x04, 0x17
        /*002a*/ 	.short	(.L_38 - .L_37)
.L_37:
        /*002c*/ 	.word	0x00000000
        /*0030*/ 	.short	0x000e
        /*0032*/ 	.short	0x0070
        /*0034*/ 	.byte	0x00, 0xf5, 0x21, 0x00


	//----- nvinfo : EIATTR_KPARAM_INFO
	.align		4
.L_38:
        /*0038*/ 	.byte	0x04, 0x17
        /*003a*/ 	.short	(.L_40 - .L_39)
.L_39:
        /*003c*/ 	.word	0x00000000
        /*0040*/ 	.short	0x000d
        /*0042*/ 	.short	0x0068
        /*0044*/ 	.byte	0x00, 0xf5, 0x21, 0x00


	//----- nvinfo : EIATTR_KPARAM_INFO
	.align		4
.L_40:
        /*0048*/ 	.byte	0x04, 0x17
        /*004a*/ 	.short	(.L_42 - .L_41)
.L_41:
        /*004c*/ 	.word	0x00000000
        /*0050*/ 	.short	0x000c
        /*0052*/ 	.short	0x0060
        /*0054*/ 	.byte	0x00, 0xf5, 0x21, 0x00


	//----- nvinfo : EIATTR_KPARAM_INFO
	.align		4
.L_42:
        /*0058*/ 	.byte	0x04, 0x17
        /*005a*/ 	.short	(.L_44 - .L_43)
.L_43:
        /*005c*/ 	.word	0x00000000
        /*0060*/ 	.short	0x000b
        /*0062*/ 	.short	0x0058
        /*0064*/ 	.byte	0x00, 0xf5, 0x21, 0x00


	//----- nvinfo : EIATTR_KPARAM_INFO
	.align		4
.L_44:
        /*0068*/ 	.byte	0x04, 0x17
        /*006a*/ 	.short	(.L_46 - .L_45)
.L_45:
        /*006c*/ 	.word	0x00000000
        /*0070*/ 	.short	0x000a
        /*0072*/ 	.short	0x0050
        /*0074*/ 	.byte	0x00, 0xf0, 0x11, 0x00


	//----- nvinfo : EIATTR_KPARAM_INFO
	.align		4
.L_46:
        /*0078*/ 	.byte	0x04, 0x17
        /*007a*/ 	.short	(.L_48 - .L_47)
.L_47:
        /*007c*/ 	.word	0x00000000
        /*0080*/ 	.short	0x0009
        /*0082*/ 	.short	0x0048
        /*0084*/ 	.byte	0x00, 0xf0, 0x21, 0x00


	//----- nvinfo : EIATTR_KPARAM_INFO
	.align		4
.L_48:
        /*0088*/ 	.byte	0x04, 0x17
        /*008a*/ 	.short	(.L_50 - .L_49)
.L_49:
        /*008c*/ 	.word	0x00000000
        /*0090*/ 	.short	0x0008
        /*0092*/ 	.short	0x0040
        /*0094*/ 	.byte	0x00, 0xf0, 0x21, 0x00


	//----- nvinfo : EIATTR_KPARAM_INFO
	.align		4
.L_50:
        /*0098*/ 	.byte	0x04, 0x17
        /*009a*/ 	.short	(.L_52 - .L_51)
.L_51:
        /*009c*/ 	.word	0x00000000
        /*00a0*/ 	.short	0x0007
        /*00a2*/ 	.short	0x0038
        /*00a4*/ 	.byte	0x00, 0xf0, 0x21, 0x00


	//----- nvinfo : EIATTR_KPARAM_INFO
	.align		4
.L_52:
        /*00a8*/ 	.byte	0x04, 0x17
        /*00aa*/ 	.short	(.L_54 - .L_53)
.L_53:
        /*00ac*/ 	.word	0x00000000
        /*00b0*/ 	.short	0x0006
        /*00b2*/ 	.short	0x0030
        /*00b4*/ 	.byte	0x00, 0xf5, 0x21, 0x00


	//----- nvinfo : EIATTR_KPARAM_INFO
	.align		4
.L_54:
        /*00b8*/ 	.byte	0x04, 0x17
        /*00ba*/ 	.short	(.L_56 - .L_55)
.L_55:
        /*00bc*/ 	.word	0x00000000
        /*00c0*/ 	.short	0x0005
        /*00c2*/ 	.short	0x0028
        /*00c4*/ 	.byte	0x00, 0xf5, 0x21, 0x00


	//----- nvinfo : EIATTR_KPARAM_INFO
	.align		4
.L_56:
        /*00c8*/ 	.byte	0x04, 0x17
        /*00ca*/ 	.short	(.L_58 - .L_57)
.L_57:
        /*00cc*/ 	.word	0x00000000
        /*00d0*/ 	.short	0x0004
        /*00d2*/ 	.short	0x0020
        /*00d4*/ 	.byte	0x00, 0xf5, 0x21, 0x00


	//----- nvinfo : EIATTR_KPARAM_INFO
	.align		4
.L_58:
        /*00d8*/ 	.byte	0x04, 0x17
        /*00da*/ 	.short	(.L_60 - .L_59)
.L_59:
        /*00dc*/ 	.word	0x00000000
        /*00e0*/ 	.short	0x0003
        /*00e2*/ 	.short	0x0018
        /*00e4*/ 	.byte	0x00, 0xf0, 0x21, 0x00


	//----- nvinfo : EIATTR_KPARAM_INFO
	.align		4
.L_60:
        /*00e8*/ 	.byte	0x04, 0x17
        /*00ea*/ 	.short	(.L_62 - .L_61)
.L_61:
        /*00ec*/ 	.word	0x00000000
        /*00f0*/ 	.short	0x0002
        /*00f2*/ 	.short	0x0010
        /*00f4*/ 	.byte	0x00, 0xf0, 0x21, 0x00


	//----- nvinfo : EIATTR_KPARAM_INFO
	.align		4
.L_62:
        /*00f8*/ 	.byte	0x04, 0x17
        /*00fa*/ 	.short	(.L_64 - .L_63)
.L_63:
        /*00fc*/ 	.word	0x00000000
        /*0100*/ 	.short	0x0001
        /*0102*/ 	.short	0x0008
        /*0104*/ 	.byte	0x00, 0xf0, 0x21, 0x00


	//----- nvinfo : EIATTR_KPARAM_INFO
	.align		4
.L_64:
        /*0108*/ 	.byte	0x04, 0x17
        /*010a*/ 	.short	(.L_66 - .L_65)
.L_65:
        /*010c*/ 	.word	0x00000000
        /*0110*/ 	.short	0x0000
        /*0112*/ 	.short	0x0000
        /*0114*/ 	.byte	0x00, 0xf0, 0x21, 0x00


	//----- nvinfo : EIATTR_SPARSE_MMA_MASK
	.align		4
.L_66:
        /*0118*/ 	.byte	0x03, 0x50
        /*011a*/ 	.short	0x0000


	//----- nvinfo : EIATTR_MAXREG_COUNT
	.align		4
        /*011c*/ 	.byte	0x03, 0x1b
        /*011e*/ 	.short	0x00ff


	//----- nvinfo : EIATTR_EXTERNS
	.align		4
        /*0120*/ 	.byte	0x04, 0x0f
        /*0122*/ 	.short	(.L_68 - .L_67)


	//   ....[0]....
	.align		4
.L_67:
        /*0124*/ 	.word	index@(vprintf)


	//----- nvinfo : EIATTR_MERCURY_ISA_VERSION
	.align		4
.L_68:
        /*0128*/ 	.byte	0x03, 0x5f
        /*012a*/ 	.short	0x0101


	//----- nvinfo : EIATTR_VRC_CTA_INIT_COUNT
	.align		4
        /*012c*/ 	.byte	0x02, 0x4a
	.zero		1
	.zero		1


	//----- nvinfo : EIATTR_SYSCALL_OFFSETS
	.align		4
        /*0130*/ 	.byte	0x04, 0x46
        /*0132*/ 	.short	(.L_70 - .L_69)


	//   ....[0]....
.L_69:
        /*0134*/ 	.word	0x00002ea0


	//   ....[1]....
        /*0138*/ 	.word	0x00002f40


	//   ....[2]....
        /*013c*/ 	.word	0x000033d0


	//   ....[3]....
        /*0140*/ 	.word	0x000035e0


	//   ....[4]....
        /*0144*/ 	.word	0x000036a0


	//   ....[5]....
        /*0148*/ 	.word	0x00005060


	//   ....[6]....
        /*014c*/ 	.word	0x00005100


	//   ....[7]....
        /*0150*/ 	.word	0x00005580


	//   ....[8]....
        /*0154*/ 	.word	0x000057c0


	//   ....[9]....
        /*0158*/ 	.word	0x00005a30


	//   ....[10]....
        /*015c*/ 	.word	0x00005eb0


	//   ....[11]....
        /*0160*/ 	.word	0x00006130


	//   ....[12]....
        /*0164*/ 	.word	0x000061f0


	//----- nvinfo : EIATTR_EXIT_INSTR_OFFSETS
	.align		4
.L_70:
        /*0168*/ 	.byte	0x04, 0x1c
        /*016a*/ 	.short	(.L_72 - .L_71)


	//   ....[0]....
.L_71:
        /*016c*/ 	.word	0x000000c0


	//   ....[1]....
        /*0170*/ 	.word	0x00004110


	//   ....[2]....
        /*0174*/ 	.word	0x00004680


	//   ....[3]....
        /*0178*/ 	.word	0x00004a80


	//   ....[4]....
        /*017c*/ 	.word	0x00004ad0


	//   ....[5]....
        /*0180*/ 	.word	0x00005640


	//   ....[6]....
        /*0184*/ 	.word	0x00005fa0


	//   ....[7]....
        /*0188*/ 	.word	0x00006140


	//   ....[8]....
        /*018c*/ 	.word	0x00006170


	//   ....[9]....
        /*0190*/ 	.word	0x00006200


	//----- nvinfo : EIATTR_CRS_STACK_SIZE
	.align		4
.L_72:
        /*0194*/ 	.byte	0x04, 0x1e
        /*0196*/ 	.short	(.L_74 - .L_73)
.L_73:
        /*0198*/ 	.word	0x00000000


	//----- nvinfo : EIATTR_CBANK_PARAM_SIZE
	.align		4
.L_74:
        /*019c*/ 	.byte	0x03, 0x19
        /*019e*/ 	.short	0x0084


	//----- nvinfo : EIATTR_PARAM_CBANK
	.align		4
        /*01a0*/ 	.byte	0x04, 0x0a
        /*01a2*/ 	.short	(.L_76 - .L_75)
	.align		4
.L_75:
        /*01a4*/ 	.word	index@(.nv.constant0._Z13pmt_calculateddddPdS_S_dddiS_S_PiS_S0_i)
        /*01a8*/ 	.short	0x0380
        /*01aa*/ 	.short	0x0084


	//----- nvinfo : EIATTR_SW_WAR
	.align		4
.L_76:
        /*01ac*/ 	.byte	0x04, 0x36
        /*01ae*/ 	.short	(.L_78 - .L_77)
.L_77:
        /*01b0*/ 	.word	0x00000008
.L_78:


//--------------------- .nv.info._Z11init_randomP17curandStateXORWOW --------------------------
	.section	.nv.info._Z11init_randomP17curandStateXORWOW,"",@"SHT_CUDA_INFO"
	.sectionflags	@""
	.align	4


	//----- nvinfo : EIATTR_CUDA_API_VERSION
	.align		4
        /*0000*/ 	.byte	0x04, 0x37
        /*0002*/ 	.short	(.L_80 - .L_79)
.L_79:
        /*0004*/ 	.word	0x00000082


	//----- nvinfo : EIATTR_KPARAM_INFO
	.align		4
.L_80:
        /*0008*/ 	.byte	0x04, 0x17
        /*000a*/ 	.short	(.L_82 - .L_81)
.L_81:
        /*000c*/ 	.word	0x00000000
        /*0010*/ 	.short	0x0000
        /*0012*/ 	.short	0x0000
        /*0014*/ 	.byte	0x00, 0xf5, 0x21, 0x00


	//----- nvinfo : EIATTR_SPARSE_MMA_MASK
	.align		4
.L_82:
        /*0018*/ 	.byte	0x03, 0x50
        /*001a*/ 	.short	0x0000


	//----- nvinfo : EIATTR_MAXREG_COUNT
	.align		4
        /*001c*/ 	.byte	0x03, 0x1b
        /*001e*/ 	.short	0x00ff


	//----- nvinfo : EIATTR_MERCURY_ISA_VERSION
	.align		4
        /*0020*/ 	.byte	0x03, 0x5f
        /*0022*/ 	.short	0x0101


	//----- nvinfo : EIATTR_VRC_CTA_INIT_COUNT
	.align		4
        /*0024*/ 	.byte	0x02, 0x4a
	.zero		1
	.zero		1


	//----- nvinfo : EIATTR_EXIT_INSTR_OFFSETS
	.align		4
        /*0028*/ 	.byte	0x04, 0x1c
        /*002a*/ 	.short	(.L_84 - .L_83)


	//   ....[0]....
.L_83:
        /*002c*/ 	.word	0x00000010


	//----- nvinfo : EIATTR_CBANK_PARAM_SIZE
	.align		4
.L_84:
        /*0030*/ 	.byte	0x03, 0x19
        /*0032*/ 	.short	0x0008


	//----- nvinfo : EIATTR_PARAM_CBANK
	.align		4
        /*0034*/ 	.byte	0x04, 0x0a
        /*0036*/ 	.short	(.L_86 - .L_85)
	.align		4
.L_85:
        /*0038*/ 	.word	index@(.nv.constant0._Z11init_randomP17curandStateXORWOW)
        /*003c*/ 	.short	0x0380
        /*003e*/ 	.short	0x0008


	//----- nvinfo : EIATTR_SW_WAR
	.align		4
.L_86:
        /*0040*/ 	.byte	0x04, 0x36
        /*0042*/ 	.short	(.L_88 - .L_87)
.L_87:
        /*0044*/ 	.word	0x00000008
.L_88:


//--------------------- .nv.callgraph             --------------------------
	.section	.nv.callgraph,"",@"SHT_CUDA_CALLGRAPH"
	.align	4
	.sectionentsize	8
	.align		4
        /*0000*/ 	.word	0x00000000
	.align		4
        /*0004*/ 	.word	0xffffffff
	.align		4
        /*0008*/ 	.word	index@(_Z13pmt_calculateddddPdS_S_dddiS_S_PiS_S0_i)
	.align		4
        /*000c*/ 	.word	index@(vprintf)
	.align		4
        /*0010*/ 	.word	0x00000000
	.align		4
        /*0014*/ 	.word	0xfffffffe
	.align		4
        /*0018*/ 	.word	0x00000000
	.align		4
        /*001c*/ 	.word	0xfffffffd
	.align		4
        /*0020*/ 	.word	0x00000000
	.align		4
        /*0024*/ 	.word	0xfffffffc


//--------------------- .nv.constant4             --------------------------
	.section	.nv.constant4,"a",@progbits
	.align	8
	.align		8
.nv.constant4:
        /*0000*/ 	.dword	vprintf
	.align		8
        /*0008*/ 	.dword	precalc_xorwow_matrix
	.align		8
        /*0010*/ 	.dword	precalc_xorwow_offset_matrix
	.align		8
        /*0018*/ 	.dword	mrg32k3aM1
	.align		8
        /*0020*/ 	.dword	mrg32k3aM2
	.align		8
        /*0028*/ 	.dword	mrg32k3aM1SubSeq
	.align		8
        /*0030*/ 	.dword	mrg32k3aM2SubSeq
	.align		8
        /*0038*/ 	.dword	mrg32k3aM1Seq
	.align		8
        /*0040*/ 	.dword	mrg32k3aM2Seq
	.align		8
        /*0048*/ 	.dword	_ZZ11get_npe_numiiPdP17curandStateXORWOWE7warning
	.align		8
        /*0050*/ 	.dword	$str
	.align		8
        /*0058*/ 	.dword	$str$1
	.align		8
        /*0060*/ 	.dword	$str$2
	.align		8
        /*0068*/ 	.dword	$str$3
	.align		8
        /*0070*/ 	.dword	$str$4


//--------------------- .nv.constant3             --------------------------
	.section	.nv.constant3,"a",@progbits
	.align	8
.nv.constant3:
	.type		__cr_lgamma_table,@object
	.size		__cr_lgamma_table,(.L_8 - __cr_lgamma_table)
__cr_lgamma_table:
        /*0000*/ 	.byte	0x00, 0x00, 0x00, 0x00, 0x00, 0x00, 0x00, 0x00, 0x00, 0x00, 0x00, 0x00, 0x00, 0x00, 0x00, 0x00
        /*0010*/ 	.byte	0xef, 0x39, 0xfa, 0xfe, 0x42, 0x2e, 0xe6, 0x3f, 0x02, 0x20, 0x2a, 0xfa, 0x0b, 0xab, 0xfc, 0x3f
        /*0020*/ 	.byte	0xf9, 0x2c, 0x92, 0x7c, 0xa7, 0x6c, 0x09, 0x40, 0xc9, 0x79, 0x44, 0x3c, 0x64, 0x26, 0x13, 0x40
        /*0030*/ 	.byte	0xca, 0x01, 0xcf, 0x3a, 0x27, 0x51, 0x1a, 0x40, 0x30, 0xcc, 0x2d, 0xf3, 0xe1, 0x0c, 0x21, 0x40
        /*0040*/ 	.byte	0x0d, 0xb7, 0xfc, 0x82, 0x8e, 0x35, 0x25, 0x40
.L_8:


//--------------------- .text._Z13pmt_calculateddddPdS_S_dddiS_S_PiS_S0_i --------------------------
	.section	.text._Z13pmt_calculateddddPdS_S_dddiS_S_PiS_S0_i,"ax",@progbits
	.align	128
        .global         _Z13pmt_calculateddddPdS_S_dddiS_S_PiS_S0_i
        .type           _Z13pmt_calculateddddPdS_S_dddiS_S_PiS_S0_i,@function
        .size           _Z13pmt_calculateddddPdS_S_dddiS_S_PiS_S0_i,(.L_x_108 - _Z13pmt_calculateddddPdS_S_dddiS_S_PiS_S0_i)
        .other          _Z13pmt_calculateddddPdS_S_dddiS_S_PiS_S0_i,@"STO_CUDA_ENTRY STV_DEFAULT"
_Z13pmt_calculateddddPdS_S_dddiS_S_PiS_S0_i:
.text._Z13pmt_calculateddddPdS_S_dddiS_S_PiS_S0_i:
[----:B------:R-:W0:Y:S01]  /*0000*/  LDC R1, c[0x0][0x37c] ;  /* 0x0000df00ff017b82 */ /* 0x000e220000000800 */
[----:B------:R-:W1:Y:S01]  /*0010*/  S2R R3, SR_TID.X ;  /* 0x0000000000037919 */ /* 0x000e620000002100 */
[----:B------:R-:W2:Y:S06]  /*0020*/  LDCU UR5, c[0x0][0x2fc] ;  /* 0x00005f80ff0577ac */ /* 0x000eac0008000800 */
[----:B------:R-:W1:Y:S01]  /*0030*/  S2UR UR6, SR_CTAID.X ;  /* 0x00000000000679c3 */ /* 0x000e620000002500 */
[----:B0-----:R-:W-:Y:S01]  /*0040*/  VIADD R1, R1, 0xfffffff0 ;  /* 0xfffffff001017836 */ /* 0x001fe20000000000 */
[----:B------:R-:W0:Y:S01]  /*0050*/  LDCU UR7, c[0x0][0x3d0] ;  /* 0x00007a00ff0777ac */ /* 0x000e220008000800 */
[----:B------:R-:W3:Y:S05]  /*0060*/  LDCU UR4, c[0x0][0x2f8] ;  /* 0x00005f00ff0477ac */ /* 0x000eea0008000800 */
[----:B------:R-:W1:Y:S01]  /*0070*/  LDC R22, c[0x0][0x360] ;  /* 0x0000d800ff167b82 */ /* 0x000e620000000800 */
[----:B---3--:R-:W-:-:S05]  /*0080*/  IADD3 R28, P1, PT, R1, UR4, RZ ;  /* 0x00000004011c7c10 */ /* 0x008fca000ff3e0ff */
[----:B--2---:R-:W-:Y:S02]  /*0090*/  IMAD.X R27, RZ, RZ, UR5, P1 ;  /* 0x00000005ff1b7e24 */ /* 0x004fe400088e06ff */
[----:B-1----:R-:W-:-:S05]  /*00a0*/  IMAD R22, R22, UR6, R3 ;  /* 0x0000000616167c24 */ /* 0x002fca000f8e0203 */
[----:B0-----:R-:W-:-:S13]  /*00b0*/  ISETP.GE.AND P0, PT, R22, UR7, PT ;  /* 0x0000000716007c0c */ /* 0x001fda000bf06270 */
[----:B------:R-:W-:Y:S05]  /*00c0*/  @P0 EXIT ;  /* 0x000000000000094d */ /* 0x000fea0003800000 */
[----:B------:R-:W0:Y:S01]  /*00d0*/  LDC.64 R4, c[0x0][0x3e8] ;  /* 0x0000fa00ff047b82 */ /* 0x000e220000000a00 */
[----:B------:R-:W1:Y:S01]  /*00e0*/  LDCU.64 UR36, c[0x0][0x358] ;  /* 0x00006b00ff2477ac */ /* 0x000e620008000a00 */
[----:B------:R-:W2:Y:S06]  /*00f0*/  LDCU.128 UR4, c[0x0][0x390] ;  /* 0x00007200ff0477ac */ /* 0x000eac0008000c00 */
[----:B------:R-:W3:Y:S01]  /*0100*/  LDC.64 R2, c[0x0][0x388] ;  /* 0x0000e200ff027b82 */ /* 0x000ee20000000a00 */
[----:B------:R-:W4:Y:S01]  /*0110*/  LDCU UR8, c[0x0][0x400] ;  /* 0x00008000ff0877ac */ /* 0x000f220008000800 */
[----:B0-----:R-:W-:-:S06]  /*0120*/  IMAD.WIDE R4, R22, 0x4, R4 ;  /* 0x0000000416047825 */ /* 0x001fcc00078e0204 */
[----:B-1----:R-:W5:Y:S01]  /*0130*/  LDG.E R4, desc[UR36][R4.64] ;  /* 0x0000002404047981 */ /* 0x002f62000c1e1900 */
[----:B--2---:R-:W-:Y:S01]  /*0140*/  DSETP.NEU.AND P0, PT, RZ, UR4, PT ;  /* 0x00000004ff007e2a */ /* 0x004fe2000bf0d000 */
[----:B------:R-:W-:Y:S01]  /*0150*/  IMAD.MOV.U32 R19, RZ, RZ, -0x266e14b1 ;  /* 0xd991eb4fff137424 */ /* 0x000fe200078e00ff */
[----:B------:R-:W-:Y:S01]  /*0160*/  DSETP.EQ.AND P2, PT, RZ, UR6, PT ;  /* 0x00000006ff007e2a */ /* 0x000fe2000bf42000 */
[----:B----4-:R-:W-:Y:S01]  /*0170*/  IMAD R38, R22, UR8, RZ ;  /* 0x0000000816267c24 */ /* 0x010fe2000f8e02ff */
[----:B------:R-:W-:Y:S02]  /*0180*/  CS2R R44, SRZ ;  /* 0x00000000002c7805 */ /* 0x000fe4000001ff00 */
[----:B---3--:R-:W-:Y:S01]  /*0190*/  DSETP.EQ.AND P0, PT, R2, RZ, !P0 ;  /* 0x000000ff0200722a */ /* 0x008fe20004702000 */
[C---:B-----5:R-:W-:Y:S02]  /*01a0*/  LOP3.LUT R0, R4.reuse, 0xaad26b49, RZ, 0x3c, !PT ;  /* 0xaad26b4904007812 */ /* 0x060fe400078e3cff */
[----:B------:R-:W-:-:S03]  /*01b0*/  ISETP.GT.AND P1, PT, R4, -0x1, PT ;  /* 0xffffffff0400780c */ /* 0x000fc60003f24270 */
[----:B------:R-:W-:Y:S01]  /*01c0*/  IMAD R0, R0, 0x4182bed5, RZ ;  /* 0x4182bed500007824 */ /* 0x000fe200078e02ff */
[----:B------:R-:W-:-:S03]  /*01d0*/  SEL R19, R19, 0x8bf16996, P1 ;  /* 0x8bf1699613137807 */ /* 0x000fc60000800000 */
[C---:B------:R-:W-:Y:S01]  /*01e0*/  VIADD R36, R0.reuse, 0x75bcd15 ;  /* 0x075bcd1500247836 */ /* 0x040fe20000000000 */
[C---:B------:R-:W-:Y:S01]  /*01f0*/  IADD3 R37, PT, PT, R19.reuse, 0x64f0c9, R0 ;  /* 0x0064f0c913257810 */ /* 0x040fe20007ffe000 */
[C---:B------:R-:W-:Y:S01]  /*0200*/  VIADD R34, R0.reuse, 0x583f19 ;  /* 0x00583f1900227836 */ /* 0x040fe20000000000 */
[C---:B------:R-:W-:Y:S02]  /*0210*/  IADD3 R26, PT, PT, R19.reuse, 0x1f123bb5, RZ ;  /* 0x1f123bb5131a7810 */ /* 0x040fe40007ffe0ff */
[----:B------:R-:W-:Y:S02]  /*0220*/  LOP3.LUT R35, R0, 0x159a55e5, RZ, 0x3c, !PT ;  /* 0x159a55e500237812 */ /* 0x000fe400078e3cff */
[----:B------:R-:W-:Y:S01]  /*0230*/  LOP3.LUT R19, R19, 0x5491333, RZ, 0x3c, !PT ;  /* 0x0549133313137812 */ /* 0x000fe200078e3cff */
[----:B------:R-:W-:Y:S06]  /*0240*/  @P0 BRA P2, `(.L_x_0) ;  /* 0x0000001000e00947 */ /* 0x000fec0001000000 */
[----:B------:R-:W0:Y:S08]  /*0250*/  LDC.64 R4, c[0x0][0x3a8] ;  /* 0x0000ea00ff047b82 */ /* 0x000e300000000a00 */
[----:B------:R-:W1:Y:S08]  /*0260*/  LDC.64 R12, c[0x0][0x3a0] ;  /* 0x0000e800ff0c7b82 */ /* 0x000e700000000a00 */
[----:B------:R-:W2:Y:S01]  /*0270*/  LDC.64 R6, c[0x0][0x3b0] ;  /* 0x0000ec00ff067b82 */ /* 0x000ea20000000a00 */
[----:B0-----:R-:W-:-:S06]  /*0280*/  IMAD.WIDE R4, R22, 0x8, R4 ;  /* 0x0000000816047825 */ /* 0x001fcc00078e0204 */
[----:B------:R-:W3:Y:S01]  /*0290*/  LDG.E.64 R4, desc[UR36][R4.64] ;  /* 0x0000002404047981 */ /* 0x000ee2000c1e1b00 */
[----:B-1----:R-:W-:-:S06]  /*02a0*/  IMAD.WIDE R12, R22, 0x8, R12 ;  /* 0x00000008160c7825 */ /* 0x002fcc00078e020c */
[----:B------:R-:W4:Y:S01]  /*02b0*/  LDG.E.64 R12, desc[UR36][R12.64] ;  /* 0x000000240c0c7981 */ /* 0x000f22000c1e1b00 */
[----:B--2---:R-:W-:-:S06]  /*02c0*/  IMAD.WIDE R6, R22, 0x8, R6 ;  /* 0x0000000816067825 */ /* 0x004fcc00078e0206 */
[----:B------:R-:W2:Y:S01]  /*02d0*/  LDG.E.64 R6, desc[UR36][R6.64] ;  /* 0x0000002406067981 */ /* 0x000ea2000c1e1b00 */
[----:B------:R-:W-:Y:S01]  /*02e0*/  UMOV UR8, 0xffffffff ;  /* 0xffffffff00087882 */ /* 0x000fe20000000000 */
[----:B------:R-:W-:Y:S02]  /*02f0*/  UMOV UR9, 0x7fefffff ;  /* 0x7fefffff00097882 */ /* 0x000fe40000000000 */
[----:B------:R-:W-:Y:S01]  /*0300*/  UMOV UR10, UR9 ;  /* 0x00000009000a7c82 */ /* 0x000fe20008000000 */
[----:B------:R-:W-:Y:S02]  /*0310*/  IMAD.U32 R24, RZ, RZ, UR4 ;  /* 0x00000004ff187e24 */ /* 0x000fe4000f8e00ff */
[----:B------:R-:W-:Y:S02]  /*0320*/  IMAD.U32 R25, RZ, RZ, UR5 ;  /* 0x00000005ff197e24 */ /* 0x000fe4000f8e00ff */
[----:B------:R-:W-:Y:S01]  /*0330*/  IMAD.MOV.U32 R18, RZ, RZ, R3 ;  /* 0x000000ffff127224 */ /* 0x000fe200078e0003 */
[----:B------:R-:W-:Y:S01]  /*0340*/  UMOV UR11, UR7 ;  /* 0x00000007000b7c82 */ /* 0x000fe20008000000 */
[----:B---3--:R-:W-:Y:S01]  /*0350*/  IMAD.MOV.U32 R0, RZ, RZ, R5 ;  /* 0x000000ffff007224 */ /* 0x008fe200078e0005 */
[----:B----4-:R-:W-:Y:S01]  /*0360*/  DSETP.MAX.AND P0, P1, |R4|, |R12|, PT ;  /* 0x4000000c0400722a */ /* 0x010fe2000390f200 */
[----:B------:R-:W-:-:S02]  /*0370*/  IMAD.MOV.U32 R11, RZ, RZ, R13 ;  /* 0x000000ffff0b7224 */ /* 0x000fc400078e000d */
[----:B------:R-:W-:-:S03]  /*0380*/  IMAD.MOV.U32 R9, RZ, RZ, R12 ;  /* 0x000000ffff097224 */ /* 0x000fc600078e000c */
[----:B------:R-:W-:Y:S01]  /*0390*/  FSEL R15, |R0|, |R11|, P0 ;  /* 0x4000000b000f7208 */ /* 0x000fe20000000200 */
[----:B------:R-:W-:-:S07]  /*03a0*/  IMAD.MOV.U32 R0, RZ, RZ, R4 ;  /* 0x000000ffff007224 */ /* 0x000fce00078e0004 */
[----:B------:R-:W-:Y:S02]  /*03b0*/  @P1 LOP3.LUT R15, R11, 0x80000, RZ, 0xfc, !PT ;  /* 0x000800000b0f1812 */ /* 0x000fe400078efcff */
[----:B------:R-:W-:-:S03]  /*03c0*/  SEL R8, R0, R9, P0 ;  /* 0x0000000900087207 */ /* 0x000fc60000000000 */
[----:B------:R-:W-:Y:S01]  /*03d0*/  IMAD.MOV.U32 R9, RZ, RZ, R15 ;  /* 0x000000ffff097224 */ /* 0x000fe200078e000f */
[----:B------:R-:W-:-:S05]  /*03e0*/  DSETP.MIN.AND P0, P1, |R4|, |R12|, PT ;  /* 0x4000000c0400722a */ /* 0x000fca0003900200 */
[C-C-:B--2---:R-:W-:Y:S01]  /*03f0*/  DSETP.MAX.AND P4, P5, |R6|.reuse, R8.reuse, PT ;  /* 0x000000080600722a */ /* 0x144fe20003d8f200 */
[----:B------:R-:W-:Y:S01]  /*0400*/  MOV R11, R12 ;  /* 0x0000000c000b7202 */ /* 0x000fe20000000f00 */
[----:B------:R-:W-:Y:S01]  /*0410*/  IMAD.MOV.U32 R10, RZ, RZ, R7 ;  /* 0x000000ffff0a7224 */ /* 0x000fe200078e0007 */
[----:B------:R-:W-:Y:S01]  /*0420*/  DSETP.MIN.AND P2, P3, |R6|, R8, PT ;  /* 0x000000080600722a */ /* 0x000fe20003b40200 */
[----:B------:R-:W-:Y:S01]  /*0430*/  IMAD.MOV.U32 R15, RZ, RZ, R9 ;  /* 0x000000ffff0f7224 */ /* 0x000fe200078e0009 */
[----:B------:R-:W-:Y:S01]  /*0440*/  SEL R14, R0, R11, P0 ;  /* 0x0000000b000e7207 */ /* 0x000fe20000000000 */
[----:B------:R-:W-:Y:S02]  /*0450*/  IMAD.MOV.U32 R0, RZ, RZ, R6 ;  /* 0x000000ffff007224 */ /* 0x000fe400078e0006 */
[--C-:B------:R-:W-:Y:S01]  /*0460*/  IMAD.MOV.U32 R11, RZ, RZ, R8.reuse ;  /* 0x000000ffff0b7224 */ /* 0x100fe200078e0008 */
[----:B------:R-:W-:Y:S01]  /*0470*/  FSEL R21, |R10|, R15, P4 ;  /* 0x0000000f0a157208 */ /* 0x000fe20002000200 */
[----:B------:R-:W-:-:S02]  /*0480*/  IMAD.MOV.U32 R17, RZ, RZ, R8 ;  /* 0x000000ffff117224 */ /* 0x000fc400078e0008 */
[----:B------:R-:W-:Y:S02]  /*0490*/  IMAD.MOV.U32 R8, RZ, RZ, R6 ;  /* 0x000000ffff087224 */ /* 0x000fe400078e0006 */
[----:B------:R-:W-:Y:S02]  /*04a0*/  @P5 LOP3.LUT R21, R15, 0x80000, RZ, 0xfc, !PT ;  /* 0x000800000f155812 */ /* 0x000fe400078efcff */
[----:B------:R-:W-:Y:S02]  /*04b0*/  SEL R10, R0, R11, P4 ;  /* 0x0000000b000a7207 */ /* 0x000fe40002000000 */
[----:B------:R-:W-:Y:S01]  /*04c0*/  MOV R0, R7 ;  /* 0x0000000700007202 */ /* 0x000fe20000000f00 */
[----:B------:R-:W-:Y:S01]  /*04d0*/  IMAD.MOV.U32 R11, RZ, RZ, R21 ;  /* 0x000000ffff0b7224 */ /* 0x000fe200078e0015 */
[----:B------:R-:W-:Y:S01]  /*04e0*/  SEL R16, R8, R17, P2 ;  /* 0x0000001108107207 */ /* 0x000fe20001000000 */
[----:B------:R-:W-:Y:S01]  /*04f0*/  IMAD.MOV.U32 R8, RZ, RZ, R5 ;  /* 0x000000ffff087224 */ /* 0x000fe200078e0005 */
[----:B------:R-:W-:Y:S01]  /*0500*/  FSEL R23, |R0|, R9, P2 ;  /* 0x0000000900177208 */ /* 0x000fe20001000200 */
[----:B------:R-:W-:Y:S01]  /*0510*/  IMAD.MOV.U32 R15, RZ, RZ, R13 ;  /* 0x000000ffff0f7224 */ /* 0x000fe200078e000d */
[----:B------:R-:W-:-:S02]  /*0520*/  @P3 LOP3.LUT R23, R9, 0x80000, RZ, 0xfc, !PT ;  /* 0x0008000009173812 */ /* 0x000fc400078efcff */
[----:B------:R-:W-:Y:S02]  /*0530*/  LOP3.LUT R0, R11, 0xffc00000, RZ, 0xc0, !PT ;  /* 0xffc000000b007812 */ /* 0x000fe400078ec0ff */
[----:B------:R-:W-:Y:S01]  /*0540*/  FSEL R21, |R8|, |R15|, P0 ;  /* 0x4000000f08157208 */ /* 0x000fe20000000200 */
[----:B------:R-:W-:Y:S01]  /*0550*/  IMAD.MOV.U32 R17, RZ, RZ, R23 ;  /* 0x000000ffff117224 */ /* 0x000fe200078e0017 */
[----:B------:R-:W-:Y:S02]  /*0560*/  LOP3.LUT R9, R0, 0x7fd00000, RZ, 0x3c, !PT ;  /* 0x7fd0000000097812 */ /* 0x000fe400078e3cff */
[----:B------:R-:W-:Y:S02]  /*0570*/  MOV R8, RZ ;  /* 0x000000ff00087202 */ /* 0x000fe40000000f00 */
[----:B------:R-:W-:-:S04]  /*0580*/  @P1 LOP3.LUT R21, R15, 0x80000, RZ, 0xfc, !PT ;  /* 0x000800000f151812 */ /* 0x000fc800078efcff */
[----:B------:R-:W-:Y:S01]  /*0590*/  DMUL R16, R16, R8 ;  /* 0x0000000810107228 */ /* 0x000fe20000000000 */
[----:B------:R-:W-:-:S06]  /*05a0*/  IMAD.MOV.U32 R15, RZ, RZ, R21 ;  /* 0x000000ffff0f7224 */ /* 0x000fcc00078e0015 */
[----:B------:R-:W-:Y:S02]  /*05b0*/  DMUL R14, R14, R8 ;  /* 0x000000080e0e7228 */ /* 0x000fe40000000000 */
[----:B------:R-:W-:Y:S02]  /*05c0*/  DMUL R16, R16, R16 ;  /* 0x0000001010107228 */ /* 0x000fe40000000000 */
[----:B------:R-:W-:-:S06]  /*05d0*/  DMUL R8, R10, R8 ;  /* 0x000000080a087228 */ /* 0x000fcc0000000000 */
[----:B------:R-:W-:-:S08]  /*05e0*/  DFMA R16, R14, R14, R16 ;  /* 0x0000000e0e10722b */ /* 0x000fd00000000010 */
[----:B------:R-:W-:-:S08]  /*05f0*/  DFMA R16, R8, R8, R16 ;  /* 0x000000080810722b */ /* 0x000fd00000000010 */
[----:B------:R-:W-:Y:S01]  /*0600*/  DSETP.MIN.AND P0, P1, R16, UR8, PT ;  /* 0x0000000810007e2a */ /* 0x000fe2000b900000 */
[----:B------:R-:W-:Y:S02]  /*0610*/  IMAD.U32 R9, RZ, RZ, UR10 ;  /* 0x0000000aff097e24 */ /* 0x000fe4000f8e00ff */
[----:B------:R-:W-:-:S05]  /*0620*/  IMAD.MOV.U32 R8, RZ, RZ, R17 ;  /* 0x000000ffff087224 */ /* 0x000fca00078e0011 */
[----:B------:R-:W-:-:S06]  /*0630*/  FSEL R31, R8, UR10, P0 ;  /* 0x0000000a081f7c08 */ /* 0x000fcc0008000000 */
[----:B------:R-:W-:-:S04]  /*0640*/  @P1 LOP3.LUT R31, R9, 0x80000, RZ, 0xfc, !PT ;  /* 0x00080000091f1812 */ /* 0x000fc800078efcff */
[----:B------:R-:W0:Y:S01]  /*0650*/  MUFU.RSQ64H R9, R31 ;  /* 0x0000001f00097308 */ /* 0x000e220000001c00 */
[----:B------:R-:W-:Y:S01]  /*0660*/  IMAD.MOV.U32 R8, RZ, RZ, R16 ;  /* 0x000000ffff087224 */ /* 0x000fe200078e0010 */
[----:B------:R-:W-:-:S04]  /*0670*/  UMOV UR10, UR8 ;  /* 0x00000008000a7c82 */ /* 0x000fc80008000000 */
[----:B------:R-:W-:Y:S01]  /*0680*/  SEL R30, R8, UR10, P0 ;  /* 0x0000000a081e7c07 */ /* 0x000fe20008000000 */
[----:B------:R-:W-:-:S06]  /*0690*/  IMAD.MOV.U32 R8, RZ, RZ, RZ ;  /* 0x000000ffff087224 */ /* 0x000fcc00078e00ff */
[----:B0-----:R-:W-:-:S08]  /*06a0*/  DMUL R14, R8, R8 ;  /* 0x00000008080e7228 */ /* 0x001fd00000000000 */
[----:B------:R-:W-:Y:S01]  /*06b0*/  DFMA R32, R30, -R14, 1 ;  /* 0x3ff000001e20742b */ /* 0x000fe2000000080e */
[----:B------:R-:W-:Y:S01]  /*06c0*/  MOV R14, 0x0 ;  /* 0x00000000000e7802 */ /* 0x000fe20000000f00 */
[----:B------:R-:W-:Y:S01]  /*06d0*/  IMAD.MOV.U32 R15, RZ, RZ, 0x3fd80000 ;  /* 0x3fd80000ff0f7424 */ /* 0x000fe200078e00ff */
[----:B------:R-:W-:-:S05]  /*06e0*/  DSETP.MAX.AND P0, P1, |R24|, |R2|, PT ;  /* 0x400000021800722a */ /* 0x000fca000390f200 */
[----:B------:R-:W-:Y:S02]  /*06f0*/  DMUL R20, R8, R32 ;  /* 0x0000002008147228 */ /* 0x000fe40000000000 */
[----:B------:R-:W-:Y:S01]  /*0700*/  DFMA R32, R32, R14, 0.5 ;  /* 0x3fe000002020742b */ /* 0x000fe2000000000e */
[----:B------:R-:W-:Y:S01]  /*0710*/  UMOV UR10, UR5 ;  /* 0x00000005000a7c82 */ /* 0x000fe20008000000 */
[----:B------:R-:W-:-:S06]  /*0720*/  LOP3.LUT R31, R0, 0x100000, RZ, 0xfc, !PT ;  /* 0x00100000001f7812 */ /* 0x000fcc00078efcff */
[----:B------:R-:W-:Y:S01]  /*0730*/  DFMA R20, R32, R20, R8 ;  /* 0x000000142014722b */ /* 0x000fe20000000008 */
[C---:B------:R-:W-:Y:S01]  /*0740*/  FSEL R23, |R18|.reuse, |UR10|, !P0 ;  /* 0x4000000a12177c08 */ /* 0x040fe2000c000200 */
[----:B------:R-:W-:Y:S01]  /*0750*/  IMAD.MOV.U32 R0, RZ, RZ, R2 ;  /* 0x000000ffff007224 */ /* 0x000fe200078e0002 */
[----:B------:R-:W-:Y:S01]  /*0760*/  @P1 LOP3.LUT R23, R18, 0x80000, RZ, 0xfc, !PT ;  /* 0x0008000012171812 */ /* 0x000fe200078efcff */
[----:B------:R-:W-:-:S04]  /*0770*/  UMOV UR10, UR4 ;  /* 0x00000004000a7c82 */ /* 0x000fc80008000000 */
[----:B------:R-:W-:Y:S02]  /*0780*/  DMUL R24, R16, R20 ;  /* 0x0000001410187228 */ /* 0x000fe40000000000 */
[----:B------:R-:W-:Y:S01]  /*0790*/  DADD R16, |R4|, |R12| ;  /* 0x0000000004107229 */ /* 0x000fe2000000060c */
[----:B------:R-:W-:Y:S01]  /*07a0*/  SEL R20, R0, UR10, !P0 ;  /* 0x0000000a00147c07 */ /* 0x000fe2000c000000 */
[----:B------:R-:W-:Y:S02]  /*07b0*/  IMAD.MOV.U32 R21, RZ, RZ, R23 ;  /* 0x000000ffff157224 */ /* 0x000fe400078e0017 */
[----:B------:R-:W-:Y:S01]  /*07c0*/  IMAD.MOV.U32 R30, RZ, RZ, RZ ;  /* 0x000000ffff1e7224 */ /* 0x000fe200078e00ff */
[----:B------:R-:W-:Y:S01]  /*07d0*/  MOV R9, UR5 ;  /* 0x0000000500097c02 */ /* 0x000fe20008000f00 */
[----:B------:R-:W-:Y:S02]  /*07e0*/  IMAD.U32 R8, RZ, RZ, UR4 ;  /* 0x00000004ff087e24 */ /* 0x000fe4000f8e00ff */
[----:B------:R-:W-:-:S02]  /*07f0*/  DADD R16, |R6|, R16 ;  /* 0x0000000006107229 */ /* 0x000fc40000000210 */
[C---:B------:R-:W-:Y:S01]  /*0800*/  DSETP.MAX.AND P5, P6, R20.reuse, |UR6|, PT ;  /* 0x4000000614007e2a */ /* 0x040fe2000beaf000 */
[--C-:B------:R-:W-:Y:S01]  /*0810*/  IMAD.MOV.U32 R0, RZ, RZ, R21.reuse ;  /* 0x000000ffff007224 */ /* 0x100fe200078e0015 */
[----:B------:R-:W-:Y:S02]  /*0820*/  DSETP.MIN.AND P3, P4, R20, |UR6|, PT ;  /* 0x4000000614007e2a */ /* 0x000fe4000bc60000 */
[----:B------:R-:W-:Y:S01]  /*0830*/  DMUL R24, R24, R30 ;  /* 0x0000001e18187228 */ /* 0x000fe20000000000 */
[----:B------:R-:W-:Y:S01]  /*0840*/  UMOV UR10, UR7 ;  /* 0x00000007000a7c82 */ /* 0x000fe20008000000 */
[----:B------:R-:W-:Y:S01]  /*0850*/  DSETP.MIN.AND P1, P2, |R8|, |R2|, PT ;  /* 0x400000020800722a */ /* 0x000fe20003a20200 */
[----:B------:R-:W-:Y:S01]  /*0860*/  IMAD.MOV.U32 R9, RZ, RZ, R21 ;  /* 0x000000ffff097224 */ /* 0x000fe200078e0015 */
[----:B------:R-:W-:Y:S01]  /*0870*/  FSEL R21, R0, |UR10|, P3 ;  /* 0x4000000a00157c08 */ /* 0x000fe20009800000 */
[----:B------:R-:W-:Y:S01]  /*0880*/  DSETP.GT.AND P0, PT, R16, R10, PT ;  /* 0x0000000a1000722a */ /* 0x000fe20003f04000 */
[----:B------:R-:W-:Y:S01]  /*0890*/  IMAD.U32 R0, RZ, RZ, UR11 ;  /* 0x0000000bff007e24 */ /* 0x000fe2000f8e00ff */
[----:B------:R-:W-:Y:S01]  /*08a0*/  MOV R8, R20 ;  /* 0x0000001400087202 */ /* 0x000fe20000000f00 */
[----:B------:R-:W-:Y:S01]  /*08b0*/  IMAD.MOV.U32 R18, RZ, RZ, R20 ;  /* 0x000000ffff127224 */ /* 0x000fe200078e0014 */
[----:B------:R-:W-:Y:S01]  /*08c0*/  FSEL R9, R9, |UR11|, P5 ;  /* 0x4000000b09097c08 */ /* 0x000fe2000a800000 */
[----:B------:R-:W-:Y:S01]  /*08d0*/  IMAD.U32 R20, RZ, RZ, UR10 ;  /* 0x0000000aff147e24 */ /* 0x000fe2000f8e00ff */
[----:B------:R-:W-:Y:S01]  /*08e0*/  @P6 LOP3.LUT R9, R0, 0x80000, RZ, 0xfc, !PT ;  /* 0x0008000000096812 */ /* 0x000fe200078efcff */
[----:B------:R-:W-:Y:S01]  /*08f0*/  UMOV UR10, UR6 ;  /* 0x00000006000a7c82 */ /* 0x000fe20008000000 */
[----:B------:R-:W-:Y:S01]  /*0900*/  FSEL R29, R24, R16, P0 ;  /* 0x00000010181d7208 */ /* 0x000fe20000000000 */
[----:B------:R-:W-:Y:S01]  /*0910*/  IMAD.MOV.U32 R16, RZ, RZ, R3 ;  /* 0x000000ffff107224 */ /* 0x000fe200078e0003 */
[----:B------:R-:W-:Y:S01]  /*0920*/  SEL R8, R8, UR10, P5 ;  /* 0x0000000a08087c07 */ /* 0x000fe2000a800000 */
[----:B------:R-:W-:Y:S01]  /*0930*/  UMOV UR10, UR5 ;  /* 0x00000005000a7c82 */ /* 0x000fe20008000000 */
[----:B------:R-:W-:Y:S01]  /*0940*/  LOP3.LUT R0, R9, 0xffc00000, RZ, 0xc0, !PT ;  /* 0xffc0000009007812 */ /* 0x000fe200078ec0ff */
[----:B------:R-:W-:Y:S01]  /*0950*/  UMOV UR11, UR6 ;  /* 0x00000006000b7c82 */ /* 0x000fe20008000000 */
[----:B------:R-:W-:-:S02]  /*0960*/  FSEL R23, R25, R17, P0 ;  /* 0x0000001119177208 */ /* 0x000fc40000000000 */
[----:B------:R-:W-:Y:S02]  /*0970*/  FSEL R25, |R16|, |UR10|, !P1 ;  /* 0x4000000a10197c08 */ /* 0x000fe4000c800200 */
[----:B------:R-:W-:Y:S02]  /*0980*/  @P4 LOP3.LUT R21, R20, 0x80000, RZ, 0xfc, !PT ;  /* 0x0008000014154812 */ /* 0x000fe400078efcff */
[----:B------:R-:W-:Y:S01]  /*0990*/  @P2 LOP3.LUT R25, R16, 0x80000, RZ, 0xfc, !PT ;  /* 0x0008000010192812 */ /* 0x000fe200078efcff */
[----:B------:R-:W-:Y:S01]  /*09a0*/  IMAD.MOV.U32 R16, RZ, RZ, RZ ;  /* 0x000000ffff107224 */ /* 0x000fe200078e00ff */
[----:B------:R-:W-:Y:S02]  /*09b0*/  SEL R20, R18, UR11, P3 ;  /* 0x0000000b12147c07 */ /* 0x000fe40009800000 */
[----:B------:R-:W-:Y:S02]  /*09c0*/  LOP3.LUT R17, R0, 0x7fd00000, RZ, 0x3c, !PT ;  /* 0x7fd0000000117812 */ /* 0x000fe400078e3cff */
[----:B------:R-:W-:Y:S01]  /*09d0*/  MOV R18, R2 ;  /* 0x0000000200127202 */ /* 0x000fe20000000f00 */
[----:B------:R-:W-:-:S03]  /*09e0*/  UMOV UR10, UR4 ;  /* 0x00000004000a7c82 */ /* 0x000fc60008000000 */
[----:B------:R-:W-:Y:S01]  /*09f0*/  DMUL R20, R20, R16 ;  /* 0x0000001014147228 */ /* 0x000fe20000000000 */
[----:B------:R-:W-:-:S06]  /*0a00*/  SEL R24, R18, UR10, !P1 ;  /* 0x0000000a12187c07 */ /* 0x000fcc000c800000 */
[----:B------:R-:W-:Y:S02]  /*0a10*/  DMUL R24, R24, R16 ;  /* 0x0000001018187228 */ /* 0x000fe40000000000 */
[----:B------:R-:W-:Y:S02]  /*0a20*/  DMUL R20, R20, R20 ;  /* 0x0000001414147228 */ /* 0x000fe40000000000 */
[----:B------:R-:W-:-:S06]  /*0a30*/  DMUL R16, R8, R16 ;  /* 0x0000001008107228 */ /* 0x000fcc0000000000 */
[----:B------:R-:W-:-:S08]  /*0a40*/  DFMA R20, R24, R24, R20 ;  /* 0x000000181814722b */ /* 0x000fd00000000014 */
[----:B------:R-:W-:Y:S01]  /*0a50*/  DFMA R20, R16, R16, R20 ;  /* 0x000000101014722b */ /* 0x000fe20000000014 */
[----:B------:R-:W-:-:S07]  /*0a60*/  UMOV UR10, UR9 ;  /* 0x00000009000a7c82 */ /* 0x000fce0008000000 */
[----:B------:R-:W-:Y:S01]  /*0a70*/  DSETP.MIN.AND P0, P1, R20, UR8, PT ;  /* 0x0000000814007e2a */ /* 0x000fe2000b900000 */
[----:B------:R-:W-:Y:S02]  /*0a80*/  IMAD.U32 R17, RZ, RZ, UR10 ;  /* 0x0000000aff117e24 */ /* 0x000fe4000f8e00ff */
[----:B------:R-:W-:-:S05]  /*0a90*/  IMAD.MOV.U32 R16, RZ, RZ, R21 ;  /* 0x000000ffff107224 */ /* 0x000fca00078e0015 */
[----:B------:R-:W-:-:S06]  /*0aa0*/  FSEL R25, R16, UR10, P0 ;  /* 0x0000000a10197c08 */ /* 0x000fcc0008000000 */
[----:B------:R-:W-:-:S04]  /*0ab0*/  @P1 LOP3.LUT R25, R17, 0x80000, RZ, 0xfc, !PT ;  /* 0x0008000011191812 */ /* 0x000fc800078efcff */
[----:B------:R-:W0:Y:S01]  /*0ac0*/  MUFU.RSQ64H R17, R25 ;  /* 0x0000001900117308 */ /* 0x000e220000001c00 */
[----:B------:R-:W-:-:S05]  /*0ad0*/  IMAD.MOV.U32 R16, RZ, RZ, R20 ;  /* 0x000000ffff107224 */ /* 0x000fca00078e0014 */
[----:B------:R-:W-:Y:S01]  /*0ae0*/  SEL R24, R16, UR8, P0 ;  /* 0x0000000810187c07 */ /* 0x000fe20008000000 */
[----:B------:R-:W-:-:S06]  /*0af0*/  IMAD.MOV.U32 R16, RZ, RZ, RZ ;  /* 0x000000ffff107224 */ /* 0x000fcc00078e00ff */
[----:B0-----:R-:W-:-:S08]  /*0b00*/  DMUL R30, R16, R16 ;  /* 0x00000010101e7228 */ /* 0x001fd00000000000 */
[----:B------:R-:W-:-:S08]  /*0b10*/  DFMA R30, R24, -R30, 1 ;  /* 0x3ff00000181e742b */ /* 0x000fd0000000081e */
[----:B------:R-:W-:Y:S02]  /*0b20*/  DFMA R14, R30, R14, 0.5 ;  /* 0x3fe000001e0e742b */ /* 0x000fe4000000000e */
[----:B------:R-:W-:Y:S02]  /*0b30*/  DMUL R30, R16, R30 ;  /* 0x0000001e101e7228 */ /* 0x000fe40000000000 */
[----:B------:R-:W-:Y:S02]  /*0b40*/  DMUL R12, R12, R2 ;  /* 0x000000020c0c7228 */ /* 0x000fe40000000000 */
[----:B------:R-:W-:-:S04]  /*0b50*/  DADD R2, |R2|, |UR4| ;  /* 0x4000000402027e29 */ /* 0x000fc80008000200 */
[----:B------:R-:W-:Y:S01]  /*0b60*/  DFMA R14, R14, R30, R16 ;  /* 0x0000001e0e0e722b */ /* 0x000fe20000000010 */
[----:B------:R-:W-:-:S03]  /*0b70*/  LOP3.LUT R17, R0, 0x100000, RZ, 0xfc, !PT ;  /* 0x0010000000117812 */ /* 0x000fc600078efcff */
[----:B------:R-:W-:-:S04]  /*0b80*/  DADD R2, R2, |UR6| ;  /* 0x4000000602027e29 */ /* 0x000fc80008000000 */
[----:B------:R-:W-:Y:S01]  /*0b90*/  DMUL R14, R20, R14 ;  /* 0x0000000e140e7228 */ /* 0x000fe20000000000 */
[----:B------:R-:W-:-:S04]  /*0ba0*/  ISETP.GE.U32.AND P0, PT, R11, 0x7ff00000, PT ;  /* 0x7ff000000b00780c */ /* 0x000fc80003f06070 */
[----:B------:R-:W-:-:S03]  /*0bb0*/  FSEL R10, R29, R10, !P0 ;  /* 0x0000000a1d0a7208 */ /* 0x000fc60004000000 */
[----:B------:R-:W-:Y:S01]  /*0bc0*/  DMUL R14, R14, R16 ;  /* 0x000000100e0e7228 */ /* 0x000fe20000000000 */
[----:B------:R-:W-:Y:S01]  /*0bd0*/  FSEL R11, R23, R11, !P0 ;  /* 0x0000000b170b7208 */ /* 0x000fe20004000000 */
[----:B------:R-:W-:Y:S01]  /*0be0*/  DSETP.GT.AND P0, PT, R2, R8, PT ;  /* 0x000000080200722a */ /* 0x000fe20003f04000 */
[----:B------:R-:W-:-:S07]  /*0bf0*/  ISETP.GE.U32.AND P1, PT, R9, 0x7ff00000, PT ;  /* 0x7ff000000900780c */ /* 0x000fce0003f26070 */
[----:B------:R-:W-:Y:S02]  /*0c00*/  FSEL R17, R14, R2, P0 ;  /* 0x000000020e117208 */ /* 0x000fe40000000000 */
[----:B------:R-:W-:Y:S02]  /*0c10*/  FSEL R3, R15, R3, P0 ;  /* 0x000000030f037208 */ /* 0x000fe40000000000 */
[----:B------:R-:W-:Y:S02]  /*0c20*/  FSEL R8, R17, R8, !P1 ;  /* 0x0000000811087208 */ /* 0x000fe40004800000 */
[----:B------:R-:W-:-:S06]  /*0c30*/  FSEL R9, R3, R9, !P1 ;  /* 0x0000000903097208 */ /* 0x000fcc0004800000 */
[----:B------:R-:W-:-:S06]  /*0c40*/  DMUL R8, R8, R10 ;  /* 0x0000000a08087228 */ /* 0x000fcc0000000000 */
[----:B------:R-:W0:Y:S01]  /*0c50*/  MUFU.RCP64H R3, R9 ;  /* 0x0000000900037308 */ /* 0x000e220000001800 */
[----:B------:R-:W-:-:S06]  /*0c60*/  IMAD.MOV.U32 R2, RZ, RZ, 0x1 ;  /* 0x00000001ff027424 */ /* 0x000fcc00078e00ff */
[----:B0-----:R-:W-:-:S08]  /*0c70*/  DFMA R10, -R8, R2, 1 ;  /* 0x3ff00000080a742b */ /* 0x001fd00000000102 */
[----:B------:R-:W-:-:S08]  /*0c80*/  DFMA R10, R10, R10, R10 ;  /* 0x0000000a0a0a722b */ /* 0x000fd0000000000a */
[----:B------:R-:W-:Y:S02]  /*0c90*/  DFMA R2, R2, R10, R2 ;  /* 0x0000000a0202722b */ /* 0x000fe40000000002 */
[----:B------:R-:W-:-:S06]  /*0ca0*/  DFMA R12, R4, UR4, R12 ;  /* 0x00000004040c7c2b */ /* 0x000fcc000800000c */
[----:B------:R-:W-:Y:S02]  /*0cb0*/  DFMA R4, -R8, R2, 1 ;  /* 0x3ff000000804742b */ /* 0x000fe40000000102 */
[----:B------:R-:W-:-:S06]  /*0cc0*/  DFMA R10, R6, UR6, R12 ;  /* 0x00000006060a7c2b */ /* 0x000fcc000800000c */
[----:B------:R-:W-:-:S08]  /*0cd0*/  DFMA R2, R2, R4, R2 ;  /* 0x000000040202722b */ /* 0x000fd00000000002 */
[----:B------:R-:W-:-:S08]  /*0ce0*/  DMUL R4, R10, R2 ;  /* 0x000000020a047228 */ /* 0x000fd00000000000 */
[----:B------:R-:W-:-:S08]  /*0cf0*/  DFMA R6, -R8, R4, R10 ;  /* 0x000000040806722b */ /* 0x000fd0000000010a */
[----:B------:R-:W-:Y:S01]  /*0d00*/  DFMA R2, R2, R6, R4 ;  /* 0x000000060202722b */ /* 0x000fe20000000004 */
[----:B------:R-:W-:-:S09]  /*0d10*/  FSETP.GEU.AND P1, PT, |R11|, 6.5827683646048100446e-37, PT ;  /* 0x036000000b00780b */ /* 0x000fd20003f2e200 */
[----:B------:R-:W-:-:S05]  /*0d20*/  FFMA R0, RZ, R9, R3 ;  /* 0x00000009ff007223 */ /* 0x000fca0000000003 */
[----:B------:R-:W-:Y:S01]  /*0d30*/  FSETP.GT.AND P0, PT, |R0|, 1.469367938527859385e-39, PT ;  /* 0x001000000000780b */ /* 0x000fe20003f04200 */
[----:B------:R-:W-:-:S12]  /*0d40*/  BSSY.RECONVERGENT B0, `(.L_x_1) ;  /* 0x0000006000007945 */ /* 0x000fd80003800200 */
[----:B------:R-:W-:Y:S05]  /*0d50*/  @P0 BRA P1, `(.L_x_2) ;  /* 0x0000000000100947 */ /* 0x000fea0000800000 */
[----:B------:R-:W-:-:S07]  /*0d60*/  MOV R0, 0xd80 ;  /* 0x00000d8000007802 */ /* 0x000fce0000000f00 */
[----:B------:R-:W-:Y:S05]  /*0d70*/  CALL.REL.NOINC `($__internal_0_$__cuda_sm20_div_rn_f64_full) ;  /* 0x0000005400247944 */ /* 0x000fea0003c00000 */
[----:B------:R-:W-:Y:S01]  /*0d80*/  MOV R2, R6 ;  /* 0x0000000600027202 */ /* 0x000fe20000000f00 */
[----:B------:R-:W-:-:S07]  /*0d90*/  IMAD.MOV.U32 R3, RZ, RZ, R7 ;  /* 0x000000ffff037224 */ /* 0x000fce00078e0007 */
.L_x_2:
[----:B------:R-:W-:Y:S05]  /*0da0*/  BSYNC.RECONVERGENT B0 ;  /* 0x0000000000007941 */ /* 0x000fea0003800200 */
.L_x_1:
[----:B------:R-:W-:Y:S01]  /*0db0*/  DADD R4, -RZ, |R2| ;  /* 0x00000000ff047229 */ /* 0x000fe20000000502 */
[----:B------:R-:W-:Y:S09]  /*0dc0*/  BSSY.RECONVERGENT B0, `(.L_x_0) ;  /* 0x0000080000007945 */ /* 0x000ff20003800200 */
[----:B------:R-:W-:-:S13]  /*0dd0*/  ISETP.GT.AND P0, PT, R5, 0x3fe26665, PT ;  /* 0x3fe266650500780c */ /* 0x000fda0003f04270 */
[----:B------:R-:W-:Y:S05]  /*0de0*/  @P0 BRA `(.L_x_3) ;  /* 0x0000000000d40947 */ /* 0x000fea0003800000 */
[----:B------:R-:W-:Y:S01]  /*0df0*/  DMUL R4, R2, R2 ;  /* 0x0000000202047228 */ /* 0x000fe20000000000 */
[----:B------:R-:W-:Y:S01]  /*0e00*/  IMAD.MOV.U32 R6, RZ, RZ, 0x180754af ;  /* 0x180754afff067424 */ /* 0x000fe200078e00ff */
[----:B------:R-:W-:Y:S01]  /*0e10*/  UMOV UR4, 0xdc1895e9 ;  /* 0xdc1895e900047882 */ /* 0x000fe20000000000 */
[----:B------:R-:W-:Y:S01]  /*0e20*/  IMAD.MOV.U32 R7, RZ, RZ, 0x3fb3823b ;  /* 0x3fb3823bff077424 */ /* 0x000fe200078e00ff */
[----:B------:R-:W-:Y:S01]  /*0e30*/  UMOV UR5, 0x3fb0066b ;  /* 0x3fb0066b00057882 */ /* 0x000fe20000000000 */
[----:B------:R-:W-:-:S04]  /*0e40*/  ISETP.GT.AND P0, PT, R3, -0x1, PT ;  /* 0xffffffff0300780c */ /* 0x000fc80003f04270 */
[----:B------:R-:W-:Y:S01]  /*0e50*/  DFMA R6, R4, UR4, -R6 ;  /* 0x0000000404067c2b */ /* 0x000fe20008000806 */
[----:B------:R-:W-:Y:S01]  /*0e60*/  UMOV UR4, 0xcc2f79ae ;  /* 0xcc2f79ae00047882 */ /* 0x000fe20000000000 */
[----:B------:R-:W-:-:S06]  /*0e70*/  UMOV UR5, 0x3fb11e52 ;  /* 0x3fb11e5200057882 */ /* 0x000fcc0000000000 */
[----:B------:R-:W-:Y:S01]  /*0e80*/  DFMA R6, R4, R6, UR4 ;  /* 0x0000000404067e2b */ /* 0x000fe20008000006 */
[----:B------:R-:W-:Y:S01]  /*0e90*/  UMOV UR4, 0x3526861b ;  /* 0x3526861b00047882 */ /* 0x000fe20000000000 */
[----:B------:R-:W-:Y:S01]  /*0ea0*/  UMOV UR5, 0x3f924eaf ;  /* 0x3f924eaf00057882 */ /* 0x000fe20000000000 */
[----:B------:R-:W-:Y:S02]  /*0eb0*/  @!P0 IMAD.MOV.U32 R44, RZ, RZ, 0x33145c07 ;  /* 0x33145c07ff2c8424 */ /* 0x000fe400078e00ff */
[----:B------:R-:W-:-:S03]  /*0ec0*/  @!P0 IMAD.MOV.U32 R45, RZ, RZ, 0x3c91a626 ;  /* 0x3c91a626ff2d8424 */ /* 0x000fc600078e00ff */
[----:B------:R-:W-:Y:S01]  /*0ed0*/  DFMA R6, R4, R6, -UR4 ;  /* 0x8000000404067e2b */ /* 0x000fe20008000006 */
[----:B------:R-:W-:Y:S01]  /*0ee0*/  UMOV UR4, 0xa31e6cb7 ;  /* 0xa31e6cb700047882 */ /* 0x000fe20000000000 */
[----:B------:R-:W-:-:S06]  /*0ef0*/  UMOV UR5, 0x3f91df02 ;  /* 0x3f91df0200057882 */ /* 0x000fcc0000000000 */
[----:B------:R-:W-:Y:S01]  /*0f00*/  DFMA R6, R4, R6, UR4 ;  /* 0x0000000404067e2b */ /* 0x000fe20008000006 */
        /* <DEDUP_REMOVED lines=26> */
[----:B------:R-:W-:-:S08]  /*10b0*/  DMUL R6, R4, R6 ;  /* 0x0000000604067228 */ /* 0x000fd00000000000 */
[----:B------:R-:W-:Y:S01]  /*10c0*/  DFMA R6, R6, |R2|, |R2| ;  /* 0x400000020606722b */ /* 0x000fe20000000402 */
[----:B------:R-:W-:Y:S01]  /*10d0*/  @P0 MOV R2, 0x33145c07 ;  /* 0x33145c0700020802 */ /* 0x000fe20000000f00 */
[----:B------:R-:W-:-:S06]  /*10e0*/  @P0 IMAD.MOV.U32 R3, RZ, RZ, 0x3c91a626 ;  /* 0x3c91a626ff030424 */ /* 0x000fcc00078e00ff */
[C---:B------:R-:W-:Y:S02]  /*10f0*/  @!P0 DADD R44, R6.reuse, R44 ;  /* 0x00000000062c8229 */ /* 0x040fe4000000002c */
[----:B------:R-:W-:-:S06]  /*1100*/  @P0 DADD R2, R6, -R2 ;  /* 0x0000000006020229 */ /* 0x000fcc0000000802 */
[----:B------:R-:W-:Y:S02]  /*1110*/  @!P0 DADD R44, R44, UR4 ;  /* 0x000000042c2c8e29 */ /* 0x000fe40008000000 */
[----:B------:R-:W-:Y:S01]  /*1120*/  @P0 DADD R44, -R2, UR4 ;  /* 0x00000004022c0e29 */ /* 0x000fe20008000100 */
[----:B------:R-:W-:Y:S10]  /*1130*/  BRA `(.L_x_4) ;  /* 0x0000000400207947 */ /* 0x000ff40003800000 */
.L_x_3:
[----:B------:R-:W-:Y:S01]  /*1140*/  DADD R4, -|R2|, 1 ;  /* 0x3ff0000002047429 */ /* 0x000fe20000000300 */
[----:B------:R-:W-:Y:S01]  /*1150*/  IMAD.MOV.U32 R6, RZ, RZ, 0x66faac4b ;  /* 0x66faac4bff067424 */ /* 0x000fe200078e00ff */
[----:B------:R-:W-:Y:S01]  /*1160*/  UMOV UR4, 0x71155f70 ;  /* 0x71155f7000047882 */ /* 0x000fe20000000000 */
[----:B------:R-:W-:Y:S01]  /*1170*/  IMAD.MOV.U32 R7, RZ, RZ, 0x3ebac2fe ;  /* 0x3ebac2feff077424 */ /* 0x000fe200078e00ff */
[----:B------:R-:W-:-:S05]  /*1180*/  UMOV UR5, 0x3ec715b3 ;  /* 0x3ec715b300057882 */ /* 0x000fca0000000000 */
[----:B------:R-:W-:Y:S01]  /*1190*/  DFMA R6, R4, UR4, -R6 ;  /* 0x0000000404067c2b */ /* 0x000fe20008000806 */
[----:B------:R-:W-:Y:S01]  /*11a0*/  UMOV UR4, 0x8efcd9b8 ;  /* 0x8efcd9b800047882 */ /* 0x000fe20000000000 */
[----:B------:R-:W-:Y:S01]  /*11b0*/  UMOV UR5, 0x3ed9a9b8 ;  /* 0x3ed9a9b800057882 */ /* 0x000fe20000000000 */
[----:B------:R-:W-:-:S05]  /*11c0*/  ISETP.GE.AND P0, PT, R5, 0x1, PT ;  /* 0x000000010500780c */ /* 0x000fca0003f06270 */
[----:B------:R-:W-:Y:S01]  /*11d0*/  DFMA R6, R4, R6, UR4 ;  /* 0x0000000404067e2b */ /* 0x000fe20008000006 */
[----:B------:R-:W-:Y:S01]  /*11e0*/  UMOV UR4, 0xa8a0c4c3 ;  /* 0xa8a0c4c300047882 */ /* 0x000fe20000000000 */
[----:B------:R-:W-:-:S06]  /*11f0*/  UMOV UR5, 0x3edd0f40 ;  /* 0x3edd0f4000057882 */ /* 0x000fcc0000000000 */
[----:B------:R-:W-:Y:S01]  /*1200*/  DFMA R8, R4, R6, UR4 ;  /* 0x0000000404087e2b */ /* 0x000fe20008000006 */
[----:B------:R-:W-:Y:S01]  /*1210*/  UMOV UR4, 0xfa9e0e1f ;  /* 0xfa9e0e1f00047882 */ /* 0x000fe20000000000 */
[----:B------:R-:W-:Y:S01]  /*1220*/  UMOV UR5, 0x3ef46d4c ;  /* 0x3ef46d4c00057882 */ /* 0x000fe20000000000 */
[----:B------:R-:W-:Y:S02]  /*1230*/  VIADD R7, R5, 0xfff00000 ;  /* 0xfff0000005077836 */ /* 0x000fe40000000000 */
[----:B------:R-:W-:-:S03]  /*1240*/  IMAD.MOV.U32 R6, RZ, RZ, R4 ;  /* 0x000000ffff067224 */ /* 0x000fc600078e0004 */
[----:B------:R-:W-:Y:S01]  /*1250*/  DFMA R10, R4, R8, UR4 ;  /* 0x00000004040a7e2b */ /* 0x000fe20008000008 */
[----:B------:R-:W-:Y:S01]  /*1260*/  UMOV UR4, 0x8d1e2422 ;  /* 0x8d1e242200047882 */ /* 0x000fe20000000000 */
[----:B------:R-:W-:Y:S01]  /*1270*/  UMOV UR5, 0x3f079c16 ;  /* 0x3f079c1600057882 */ /* 0x000fe20000000000 */
[----:B------:R-:W0:Y:S01]  /*1280*/  MUFU.RSQ64H R9, R7 ;  /* 0x0000000700097308 */ /* 0x000e220000001c00 */
[----:B------:R-:W-:-:S04]  /*1290*/  MOV R8, RZ ;  /* 0x000000ff00087202 */ /* 0x000fc80000000f00 */
[----:B------:R-:W-:Y:S01]  /*12a0*/  DFMA R10, R4, R10, UR4 ;  /* 0x00000004040a7e2b */ /* 0x000fe2000800000a */
[----:B------:R-:W-:Y:S01]  /*12b0*/  UMOV UR4, 0xc3bca540 ;  /* 0xc3bca54000047882 */ /* 0x000fe20000000000 */
[----:B------:R-:W-:-:S06]  /*12c0*/  UMOV UR5, 0x3f1c9a88 ;  /* 0x3f1c9a8800057882 */ /* 0x000fcc0000000000 */
[----:B------:R-:W-:Y:S01]  /*12d0*/  DFMA R10, R4, R10, UR4 ;  /* 0x00000004040a7e2b */ /* 0x000fe2000800000a */
[----:B------:R-:W-:Y:S01]  /*12e0*/  UMOV UR4, 0x4bd476df ;  /* 0x4bd476df00047882 */ /* 0x000fe20000000000 */
[----:B------:R-:W-:Y:S01]  /*12f0*/  UMOV UR5, 0x3f31c4e6 ;  /* 0x3f31c4e600057882 */ /* 0x000fe20000000000 */
[----:B0-----:R-:W-:-:S05]  /*1300*/  DMUL R12, R6, R8 ;  /* 0x00000008060c7228 */ /* 0x001fca0000000000 */
[----:B------:R-:W-:Y:S01]  /*1310*/  DFMA R16, R4, R10, UR4 ;  /* 0x0000000404107e2b */ /* 0x000fe2000800000a */
[----:B------:R-:W-:Y:S01]  /*1320*/  UMOV UR4, 0x60009c8f ;  /* 0x60009c8f00047882 */ /* 0x000fe20000000000 */
[----:B------:R-:W-:Y:S01]  /*1330*/  UMOV UR5, 0x3f46e8ba ;  /* 0x3f46e8ba00057882 */ /* 0x000fe20000000000 */
[----:B------:R-:W-:Y:S01]  /*1340*/  VIADD R11, R9, 0xfff00000 ;  /* 0xfff00000090b7836 */ /* 0x000fe20000000000 */
[----:B------:R-:W-:Y:S01]  /*1350*/  DFMA R14, R12, -R12, R6 ;  /* 0x8000000c0c0e722b */ /* 0x000fe20000000006 */
[----:B------:R-:W-:-:S03]  /*1360*/  IMAD.MOV.U32 R10, RZ, RZ, RZ ;  /* 0x000000ffff0a7224 */ /* 0x000fc600078e00ff */
[----:B------:R-:W-:Y:S01]  /*1370*/  DFMA R16, R4, R16, UR4 ;  /* 0x0000000404107e2b */ /* 0x000fe20008000010 */
[----:B------:R-:W-:Y:S01]  /*1380*/  UMOV UR4, 0xc62b05a2 ;  /* 0xc62b05a200047882 */ /* 0x000fe20000000000 */
[----:B------:R-:W-:Y:S02]  /*1390*/  UMOV UR5, 0x3f5f1c71 ;  /* 0x3f5f1c7100057882 */ /* 0x000fe40000000000 */
[----:B------:R-:W-:-:S04]  /*13a0*/  DFMA R12, R10, R14, R12 ;  /* 0x0000000e0a0c722b */ /* 0x000fc8000000000c */
[----:B------:R-:W-:Y:S01]  /*13b0*/  DFMA R16, R4, R16, UR4 ;  /* 0x0000000404107e2b */ /* 0x000fe20008000010 */
[----:B------:R-:W-:Y:S01]  /*13c0*/  UMOV UR4, 0xb6dc9f2c ;  /* 0xb6dc9f2c00047882 */ /* 0x000fe20000000000 */
[----:B------:R-:W-:Y:S02]  /*13d0*/  UMOV UR5, 0x3f76db6d ;  /* 0x3f76db6d00057882 */ /* 0x000fe40000000000 */
[-C--:B------:R-:W-:Y:S02]  /*13e0*/  DFMA R8, R8, -R12.reuse, 1 ;  /* 0x3ff000000808742b */ /* 0x080fe4000000080c */
[----:B------:R-:W-:Y:S02]  /*13f0*/  DFMA R6, R12, -R12, R6 ;  /* 0x8000000c0c06722b */ /* 0x000fe40000000006 */
[----:B------:R-:W-:Y:S01]  /*1400*/  DFMA R16, R4, R16, UR4 ;  /* 0x0000000404107e2b */ /* 0x000fe20008000010 */
[----:B------:R-:W-:Y:S01]  /*1410*/  UMOV UR4, 0x3333329c ;  /* 0x3333329c00047882 */ /* 0x000fe20000000000 */
[----:B------:R-:W-:-:S02]  /*1420*/  UMOV UR5, 0x3f933333 ;  /* 0x3f93333300057882 */ /* 0x000fc40000000000 */
[----:B------:R-:W-:-:S04]  /*1430*/  DFMA R8, R10, R8, R10 ;  /* 0x000000080a08722b */ /* 0x000fc8000000000a */
[----:B------:R-:W-:Y:S01]  /*1440*/  DFMA R16, R4, R16, UR4 ;  /* 0x0000000404107e2b */ /* 0x000fe20008000010 */
[----:B------:R-:W-:Y:S01]  /*1450*/  UMOV UR4, 0x55555555 ;  /* 0x5555555500047882 */ /* 0x000fe20000000000 */
[----:B------:R-:W-:Y:S02]  /*1460*/  UMOV UR5, 0x3fb55555 ;  /* 0x3fb5555500057882 */ /* 0x000fe40000000000 */
[----:B------:R-:W-:Y:S02]  /*1470*/  DFMA R6, R8, R6, R12 ;  /* 0x000000060806722b */ /* 0x000fe4000000000c */
[----:B------:R-:W-:Y:S02]  /*1480*/  DMUL R8, RZ, |R2| ;  /* 0x40000002ff087228 */ /* 0x000fe40000000000 */
[----:B------:R-:W-:Y:S01]  /*1490*/  DFMA R16, R4, R16, UR4 ;  /* 0x0000000404107e2b */ /* 0x000fe20008000010 */
[----:B------:R-:W-:Y:S01]  /*14a0*/  UMOV UR4, 0x33145c07 ;  /* 0x33145c0700047882 */ /* 0x000fe20000000000 */
[----:B------:R-:W-:-:S04]  /*14b0*/  UMOV UR5, 0x3ca1a626 ;  /* 0x3ca1a62600057882 */ /* 0x000fc80000000000 */
[----:B------:R-:W-:Y:S02]  /*14c0*/  VIADD R7, R7, 0x100000 ;  /* 0x0010000007077836 */ /* 0x000fe40000000000 */
[----:B------:R-:W-:-:S08]  /*14d0*/  DMUL R16, R4, R16 ;  /* 0x0000001004107228 */ /* 0x000fd00000000000 */
[----:B------:R-:W-:-:S10]  /*14e0*/  DFMA R16, R6, R16, R6 ;  /* 0x000000100610722b */ /* 0x000fd40000000006 */
[----:B------:R-:W-:Y:S02]  /*14f0*/  FSEL R8, R8, R16, !P0 ;  /* 0x0000001008087208 */ /* 0x000fe40004000000 */
[----:B------:R-:W-:Y:S02]  /*1500*/  FSEL R9, R9, R17, !P0 ;  /* 0x0000001109097208 */ /* 0x000fe40004000000 */
[----:B------:R-:W-:-:S04]  /*1510*/  ISETP.GE.AND P0, PT, R5, RZ, PT ;  /* 0x000000ff0500720c */ /* 0x000fc80003f06270 */
[----:B------:R-:W-:-:S10]  /*1520*/  DMUL R6, R8, +INF ;  /* 0x7ff0000008067828 */ /* 0x000fd40000000000 */
[----:B------:R-:W-:Y:S02]  /*1530*/  FSEL R6, R6, R8, !P0 ;  /* 0x0000000806067208 */ /* 0x000fe40004000000 */
[----:B------:R-:W-:Y:S02]  /*1540*/  FSEL R7, R7, R9, !P0 ;  /* 0x0000000907077208 */ /* 0x000fe40004000000 */
[----:B------:R-:W-:-:S04]  /*1550*/  ISETP.GE.AND P0, PT, R3, RZ, PT ;  /* 0x000000ff0300720c */ /* 0x000fc80003f06270 */
[----:B------:R-:W-:Y:S01]  /*1560*/  DADD R4, R6, -UR4 ;  /* 0x8000000406047e29 */ /* 0x000fe20008000000 */
[----:B------:R-:W-:Y:S01]  /*1570*/  UMOV UR4, 0x54442d18 ;  /* 0x54442d1800047882 */ /* 0x000fe20000000000 */
[----:B------:R-:W-:-:S06]  /*1580*/  UMOV UR5, 0x400921fb ;  /* 0x400921fb00057882 */ /* 0x000fcc0000000000 */
[----:B------:R-:W-:-:S10]  /*1590*/  DADD R4, -R4, UR4 ;  /* 0x0000000404047e29 */ /* 0x000fd40008000100 */
[----:B------:R-:W-:Y:S02]  /*15a0*/  FSEL R44, R4, R6, !P0 ;  /* 0x00000006042c7208 */ /* 0x000fe40004000000 */
[----:B------:R-:W-:-:S07]  /*15b0*/  FSEL R45, R5, R7, !P0 ;  /* 0x00000007052d7208 */ /* 0x000fce0004000000 */
.L_x_4:
[----:B------:R-:W-:Y:S05]  /*15c0*/  BSYNC.RECONVERGENT B0 ;  /* 0x0000000000007941 */ /* 0x000fea0003800200 */
.L_x_0:
[----:B------:R-:W0:Y:S01]  /*15d0*/  LDCU.64 UR4, c[0x0][0x3b8] ;  /* 0x00007700ff0477ac */ /* 0x000e220008000a00 */
[----:B------:R-:W1:Y:S01]  /*15e0*/  LDC.64 R2, c[0x0][0x3f8] ;  /* 0x0000fe00ff027b82 */ /* 0x000e620000000a00 */
[----:B0-----:R-:W-:Y:S01]  /*15f0*/  DSETP.LT.AND P0, PT, RZ, UR4, PT ;  /* 0x00000004ff007e2a */ /* 0x001fe2000bf01000 */
[----:B-1----:R-:W-:-:S13]  /*1600*/  IMAD.WIDE R22, R22, 0x4, R2 ;  /* 0x0000000416167825 */ /* 0x002fda00078e0202 */
[----:B------:R-:W-:Y:S05]  /*1610*/  @!P0 BRA `(.L_x_5) ;  /* 0x0000002000348947 */ /* 0x000fea0003800000 */
[----:B------:R-:W0:Y:S01]  /*1620*/  LDCU.64 UR4, c[0x0][0x380] ;  /* 0x00007000ff0477ac */ /* 0x000e220008000a00 */
[----:B------:R-:W-:Y:S01]  /*1630*/  MOV R0, 0x1680 ;  /* 0x0000168000007802 */ /* 0x000fe20000000f00 */
[----:B0-----:R-:W-:-:S10]  /*1640*/  DADD R2, -RZ, |UR4| ;  /* 0x40000004ff027e29 */ /* 0x001fd40008000100 */
[----:B------:R-:W-:Y:S02]  /*1650*/  IMAD.MOV.U32 R8, RZ, RZ, R2 ;  /* 0x000000ffff087224 */ /* 0x000fe400078e0002 */
[----:B------:R-:W-:-:S07]  /*1660*/  IMAD.MOV.U32 R29, RZ, RZ, R3 ;  /* 0x000000ffff1d7224 */ /* 0x000fce00078e0003 */
[----:B------:R-:W-:Y:S05]  /*1670*/  CALL.REL.NOINC `($_Z13pmt_calculateddddPdS_S_dddiS_S_PiS_S0_i$__internal_accurate_pow) ;  /* 0x0000005000647944 */ /* 0x000fea0003c00000 */
[----:B------:R-:W0:Y:S01]  /*1680*/  MUFU.RCP64H R3, 3.141765594482421875 ;  /* 0x4009225600037908 */ /* 0x000e220000001800 */
[----:B------:R-:W-:Y:S01]  /*1690*/  MOV R8, 0xe169d036 ;  /* 0xe169d03600087802 */ /* 0x000fe20000000f00 */
[----:B------:R-:W-:Y:S01]  /*16a0*/  IMAD.MOV.U32 R9, RZ, RZ, 0x40092256 ;  /* 0x40092256ff097424 */ /* 0x000fe200078e00ff */
[----:B------:R-:W1:Y:S01]  /*16b0*/  LDCU UR4, c[0x0][0x384] ;  /* 0x00007080ff0477ac */ /* 0x000e620008000800 */
[----:B------:R-:W-:Y:S01]  /*16c0*/  IMAD.MOV.U32 R2, RZ, RZ, 0x1 ;  /* 0x00000001ff027424 */ /* 0x000fe200078e00ff */
[----:B------:R-:W-:Y:S01]  /*16d0*/  DADD R10, -RZ, -R24 ;  /* 0x00000000ff0a7229 */ /* 0x000fe20000000918 */
[----:B------:R-:W-:Y:S01]  /*16e0*/  FSETP.GEU.AND P6, PT, |R45|, 6.5827683646048100446e-37, PT ;  /* 0x036000002d00780b */ /* 0x000fe20003fce200 */
[----:B------:R-:W-:Y:S01]  /*16f0*/  BSSY.RECONVERGENT B0, `(.L_x_6) ;  /* 0x0000020000007945 */ /* 0x000fe20003800200 */
[----:B------:R-:W-:Y:S01]  /*1700*/  DSETP.NEU.AND P5, PT, R44, RZ, PT ;  /* 0x000000ff2c00722a */ /* 0x000fe20003fad000 */
[----:B------:R-:W-:Y:S01]  /*1710*/  IMAD.MOV.U32 R33, RZ, RZ, RZ ;  /* 0x000000ffff217224 */ /* 0x000fe200078e00ff */
[----:B0-----:R-:W-:Y:S01]  /*1720*/  DFMA R4, R2, -R8, 1 ;  /* 0x3ff000000204742b */ /* 0x001fe20000000808 */
[----:B-1----:R-:W-:-:S07]  /*1730*/  ISETP.LE.AND P0, PT, RZ, UR4, PT ;  /* 0x00000004ff007c0c */ /* 0x002fce000bf03270 */
[----:B------:R-:W-:Y:S01]  /*1740*/  DFMA R4, R4, R4, R4 ;  /* 0x000000040404722b */ /* 0x000fe20000000004 */
[----:B------:R-:W-:Y:S02]  /*1750*/  FSEL R24, R10, R24, !P0 ;  /* 0x000000180a187208 */ /* 0x000fe40004000000 */
[----:B------:R-:W-:-:S05]  /*1760*/  FSEL R25, R11, R25, !P0 ;  /* 0x000000190b197208 */ /* 0x000fca0004000000 */
[----:B------:R-:W-:-:S08]  /*1770*/  DFMA R4, R2, R4, R2 ;  /* 0x000000040204722b */ /* 0x000fd00000000002 */
[----:B------:R-:W-:-:S08]  /*1780*/  DFMA R2, R4, -R8, 1 ;  /* 0x3ff000000402742b */ /* 0x000fd00000000808 */
[----:B------:R-:W-:Y:S02]  /*1790*/  DFMA R4, R4, R2, R4 ;  /* 0x000000020404722b */ /* 0x000fe40000000004 */
[----:B------:R-:W0:Y:S06]  /*17a0*/  LDC.64 R2, c[0x0][0x380] ;  /* 0x0000e000ff027b82 */ /* 0x000e2c0000000a00 */
[----:B------:R-:W-:-:S08]  /*17b0*/  DMUL R6, R4, R44 ;  /* 0x0000002c04067228 */ /* 0x000fd00000000000 */
[----:B------:R-:W-:-:S08]  /*17c0*/  DFMA R8, R6, -R8, R44 ;  /* 0x800000080608722b */ /* 0x000fd0000000002c */
[----:B------:R-:W-:Y:S02]  /*17d0*/  DFMA R6, R4, R8, R6 ;  /* 0x000000080406722b */ /* 0x000fe40000000006 */
[C---:B0-----:R-:W-:Y:S02]  /*17e0*/  DADD R4, R2.reuse, 3 ;  /* 0x4008000002047429 */ /* 0x041fe40000000000 */
[C---:B------:R-:W-:Y:S02]  /*17f0*/  DSETP.NEU.AND P4, PT, |R2|.reuse, +INF , PT ;  /* 0x7ff000000200742a */ /* 0x040fe40003f8d200 */
[C---:B------:R-:W-:Y:S02]  /*1800*/  DSETP.NEU.AND P1, PT, R2.reuse, RZ, PT ;  /* 0x000000ff0200722a */ /* 0x040fe40003f2d000 */
[C---:B------:R-:W-:Y:S02]  /*1810*/  DSETP.NAN.AND P2, PT, R2.reuse, R2, PT ;  /* 0x000000020200722a */ /* 0x040fe40003f48000 */
[----:B------:R-:W-:Y:S01]  /*1820*/  FFMA R0, RZ, 2.1427206993103027344, R7 ;  /* 0x40092256ff007823 */ /* 0x000fe20000000007 */
[----:B------:R-:W-:Y:S01]  /*1830*/  DSETP.NEU.AND P3, PT, R2, 1, PT ;  /* 0x3ff000000200742a */ /* 0x000fe20003f6d000 */
[----:B------:R-:W-:-:S03]  /*1840*/  LOP3.LUT R4, R5, 0x7ff00000, RZ, 0xc0, !PT ;  /* 0x7ff0000005047812 */ /* 0x000fc600078ec0ff */
[----:B------:R-:W-:Y:S02]  /*1850*/  FSETP.GT.AND P0, PT, |R0|, 1.469367938527859385e-39, PT ;  /* 0x001000000000780b */ /* 0x000fe40003f04200 */
[----:B------:R-:W-:Y:S02]  /*1860*/  P2R R0, PR, RZ, 0x10 ;  /* 0x00000010ff007803 */ /* 0x000fe40000000000 */
[----:B------:R-:W-:-:S09]  /*1870*/  ISETP.NE.AND P4, PT, R4, 0x7ff00000, PT ;  /* 0x7ff000000400780c */ /* 0x000fd20003f85270 */
[----:B------:R-:W-:Y:S05]  /*1880*/  @P0 BRA P6, `(.L_x_7) ;  /* 0x0000000000180947 */ /* 0x000fea0003000000 */
[----:B------:R-:W-:Y:S01]  /*1890*/  IMAD.MOV.U32 R10, RZ, RZ, R44 ;  /* 0x000000ffff0a7224 */ /* 0x000fe200078e002c */
[----:B------:R-:W-:Y:S01]  /*18a0*/  MOV R8, 0xe169d036 ;  /* 0xe169d03600087802 */ /* 0x000fe20000000f00 */
[----:B------:R-:W-:Y:S01]  /*18b0*/  IMAD.MOV.U32 R11, RZ, RZ, R45 ;  /* 0x000000ffff0b7224 */ /* 0x000fe200078e002d */
[----:B------:R-:W-:Y:S01]  /*18c0*/  MOV R0, 0x18f0 ;  /* 0x000018f000007802 */ /* 0x000fe20000000f00 */
[----:B------:R-:W-:-:S07]  /*18d0*/  IMAD.MOV.U32 R9, RZ, RZ, 0x40092256 ;  /* 0x40092256ff097424 */ /* 0x000fce00078e00ff */
[----:B------:R-:W-:Y:S05]  /*18e0*/  CALL.REL.NOINC `($__internal_0_$__cuda_sm20_div_rn_f64_full) ;  /* 0x0000004800487944 */ /* 0x000fea0003c00000 */
.L_x_7:
[----:B------:R-:W-:Y:S05]  /*18f0*/  BSYNC.RECONVERGENT B0 ;  /* 0x0000000000007941 */ /* 0x000fea0003800200 */
.L_x_6:
[----:B------:R-:W0:Y:S01]  /*1900*/  MUFU.RCP64H R9, 17.6999969482421875 ;  /* 0x4031b33300097908 */ /* 0x000e220000001800 */
[----:B------:R-:W-:Y:S01]  /*1910*/  IMAD.MOV.U32 R4, RZ, RZ, 0x33333333 ;  /* 0x33333333ff047424 */ /* 0x000fe200078e00ff */
[----:B------:R-:W1:Y:S01]  /*1920*/  LDC.64 R20, c[0x0][0x380] ;  /* 0x0000e000ff147b82 */ /* 0x000e620000000a00 */
[----:B------:R-:W-:Y:S01]  /*1930*/  IMAD.MOV.U32 R5, RZ, RZ, 0x4031b333 ;  /* 0x4031b333ff057424 */ /* 0x000fe200078e00ff */
[----:B------:R-:W-:Y:S01]  /*1940*/  DMUL R6, R6, 180 ;  /* 0x4066800006067828 */ /* 0x000fe20000000000 */
[----:B------:R-:W-:Y:S02]  /*1950*/  IMAD.MOV.U32 R8, RZ, RZ, 0x1 ;  /* 0x00000001ff087424 */ /* 0x000fe400078e00ff */
[----:B------:R-:W-:-:S03]  /*1960*/  IMAD.MOV.U32 R32, RZ, RZ, -0x100000 ;  /* 0xfff00000ff207424 */ /* 0x000fc600078e00ff */
[----:B------:R-:W2:Y:S01]  /*1970*/  LDC R12, c[0x0][0x384] ;  /* 0x0000e100ff0c7b82 */ /* 0x000ea20000000800 */
[----:B------:R3:W4:Y:S01]  /*1980*/  F2I.F64.CEIL R18, R6 ;  /* 0x0000000600127311 */ /* 0x0007220000309100 */
[----:B0-----:R-:W-:-:S08]  /*1990*/  DFMA R10, R8, -R4, 1 ;  /* 0x3ff00000080a742b */ /* 0x001fd00000000804 */
[----:B------:R-:W-:-:S08]  /*19a0*/  DFMA R10, R10, R10, R10 ;  /* 0x0000000a0a0a722b */ /* 0x000fd0000000000a */
[----:B------:R-:W-:Y:S01]  /*19b0*/  DFMA R10, R8, R10, R8 ;  /* 0x0000000a080a722b */ /* 0x000fe20000000008 */
[C---:B--2---:R-:W-:Y:S02]  /*19c0*/  ISETP.GE.AND P0, PT, R12.reuse, RZ, PT ;  /* 0x000000ff0c00720c */ /* 0x044fe40003f06270 */
[----:B------:R-:W-:Y:S02]  /*19d0*/  FSETP.GEU.AND P6, PT, |R12|, 6.5827683646048100446e-37, PT ;  /* 0x036000000c00780b */ /* 0x000fe40003fce200 */
[----:B------:R-:W-:-:S03]  /*19e0*/  SEL R32, R32, 0x7ff00000, !P0 ;  /* 0x7ff0000020207807 */ /* 0x000fc60004000000 */
[----:B------:R-:W-:-:S08]  /*19f0*/  DFMA R8, R10, -R4, 1 ;  /* 0x3ff000000a08742b */ /* 0x000fd00000000804 */
[----:B------:R-:W-:-:S08]  /*1a00*/  DFMA R8, R10, R8, R10 ;  /* 0x000000080a08722b */ /* 0x000fd0000000000a */
[----:B-1----:R-:W-:-:S08]  /*1a10*/  DMUL R10, R8, R20 ;  /* 0x00000014080a7228 */ /* 0x002fd00000000000 */
[----:B------:R-:W-:Y:S02]  /*1a20*/  DFMA R4, R10, -R4, R20 ;  /* 0x800000040a04722b */ /* 0x000fe40000000014 */
[----:B------:R-:W-:-:S06]  /*1a30*/  DADD R20, R20, 3 ;  /* 0x4008000014147429 */ /* 0x000fcc0000000000 */
[----:B------:R-:W-:-:S10]  /*1a40*/  DFMA R4, R8, R4, R10 ;  /* 0x000000040804722b */ /* 0x000fd4000000000a */
[----:B------:R-:W-:-:S05]  /*1a50*/  FFMA R0, RZ, 2.7765624523162841797, R5 ;  /* 0x4031b333ff007823 */ /* 0x000fca0000000005 */
[----:B------:R-:W-:-:S13]  /*1a60*/  FSETP.GT.AND P0, PT, |R0|, 1.469367938527859385e-39, PT ;  /* 0x001000000000780b */ /* 0x000fda0003f04200 */
[----:B---34-:R-:W-:Y:S05]  /*1a70*/  @P0 BRA P6, `(.L_x_8) ;  /* 0x0000000000240947 */ /* 0x018fea0003000000 */
[----:B------:R-:W0:Y:S01]  /*1a80*/  LDCU.64 UR4, c[0x0][0x380] ;  /* 0x00007000ff0477ac */ /* 0x000e220008000a00 */
[----:B------:R-:W-:Y:S01]  /*1a90*/  MOV R8, 0x33333333 ;  /* 0x3333333300087802 */ /* 0x000fe20000000f00 */
[----:B------:R-:W-:Y:S01]  /*1aa0*/  IMAD.MOV.U32 R9, RZ, RZ, 0x4031b333 ;  /* 0x4031b333ff097424 */ /* 0x000fe200078e00ff */
[----:B------:R-:W-:Y:S01]  /*1ab0*/  MOV R0, 0x1af0 ;  /* 0x00001af000007802 */ /* 0x000fe20000000f00 */
[----:B0-----:R-:W-:Y:S02]  /*1ac0*/  IMAD.U32 R10, RZ, RZ, UR4 ;  /* 0x00000004ff0a7e24 */ /* 0x001fe4000f8e00ff */
[----:B------:R-:W-:-:S07]  /*1ad0*/  IMAD.U32 R11, RZ, RZ, UR5 ;  /* 0x00000005ff0b7e24 */ /* 0x000fce000f8e00ff */
[----:B------:R-:W-:Y:S05]  /*1ae0*/  CALL.REL.NOINC `($__internal_0_$__cuda_sm20_div_rn_f64_full) ;  /* 0x0000004400c87944 */ /* 0x000fea0003c00000 */
[----:B------:R-:W-:Y:S02]  /*1af0*/  IMAD.MOV.U32 R4, RZ, RZ, R6 ;  /* 0x000000ffff047224 */ /* 0x000fe400078e0006 */
[----:B------:R-:W-:-:S07]  /*1b00*/  IMAD.MOV.U32 R5, RZ, RZ, R7 ;  /* 0x000000ffff057224 */ /* 0x000fce00078e0007 */
.L_x_8:
[----:B------:R-:W0:Y:S01]  /*1b10*/  MUFU.RCP64H R9, 5600 ;  /* 0x40b5e00000097908 */ /* 0x000e220000001800 */
[----:B------:R-:W-:Y:S01]  /*1b20*/  MOV R6, 0x0 ;  /* 0x0000000000067802 */ /* 0x000fe20000000f00 */
[----:B------:R-:W-:Y:S01]  /*1b30*/  IMAD.MOV.U32 R7, RZ, RZ, 0x40b5e000 ;  /* 0x40b5e000ff077424 */ /* 0x000fe200078e00ff */
[----:B------:R-:W1:Y:S01]  /*1b40*/  @!P1 LDC R25, c[0x0][0x384] ;  /* 0x0000e100ff199b82 */ /* 0x000e620000000800 */
[----:B------:R-:W-:Y:S01]  /*1b50*/  IMAD.MOV.U32 R8, RZ, RZ, 0x1 ;  /* 0x00000001ff087424 */ /* 0x000fe200078e00ff */
[----:B------:R-:W-:Y:S01]  /*1b60*/  DSETP.NEU.AND P0, PT, |R2|, +INF , PT ;  /* 0x7ff000000200742a */ /* 0x000fe20003f0d200 */
[----:B------:R-:W-:Y:S01]  /*1b70*/  BSSY.RECONVERGENT B0, `(.L_x_9) ;  /* 0x000001c000007945 */ /* 0x000fe20003800200 */
[----:B------:R-:W-:-:S04]  /*1b80*/  FSEL R3, R24, RZ, P1 ;  /* 0x000000ff18037208 */ /* 0x000fc80000800000 */
[----:B------:R-:W-:-:S04]  /*1b90*/  FSEL R0, R20, R3, P2 ;  /* 0x0000000314007208 */ /* 0x000fc80001000000 */
[----:B------:R-:W-:Y:S01]  /*1ba0*/  @!P4 FSEL R3, R0, RZ, P0 ;  /* 0x000000ff0003c208 */ /* 0x000fe20000000000 */
[----:B0-----:R-:W-:-:S03]  /*1bb0*/  DFMA R10, R8, -R6, 1 ;  /* 0x3ff00000080a742b */ /* 0x001fc60000000806 */
[----:B------:R-:W-:-:S05]  /*1bc0*/  FSEL R24, R3, RZ, P3 ;  /* 0x000000ff03187208 */ /* 0x000fca0001800000 */
[----:B------:R-:W-:Y:S01]  /*1bd0*/  DFMA R10, R10, R10, R10 ;  /* 0x0000000a0a0a722b */ /* 0x000fe2000000000a */
[----:B-1----:R-:W-:-:S04]  /*1be0*/  @P0 FSEL R32, R21, R25, P2 ;  /* 0x0000001915200208 */ /* 0x002fc80001000000 */
[----:B------:R-:W-:-:S03]  /*1bf0*/  FSEL R32, R32, R25, !P4 ;  /* 0x0000001920207208 */ /* 0x000fc60006000000 */
[----:B------:R-:W-:Y:S01]  /*1c00*/  DFMA R8, R8, R10, R8 ;  /* 0x0000000a0808722b */ /* 0x000fe20000000008 */
[----:B------:R-:W-:-:S04]  /*1c10*/  FSEL R25, R32, 1.875, P3 ;  /* 0x3ff0000020197808 */ /* 0x000fc80001800000 */
[----:B------:R-:W-:-:S03]  /*1c20*/  FSETP.GEU.AND P2, PT, |R25|, 6.5827683646048100446e-37, PT ;  /* 0x036000001900780b */ /* 0x000fc60003f4e200 */
[----:B------:R-:W-:-:S08]  /*1c30*/  DFMA R6, R8, -R6, 1 ;  /* 0x3ff000000806742b */ /* 0x000fd00000000806 */
[----:B------:R-:W-:-:S08]  /*1c40*/  DFMA R6, R8, R6, R8 ;  /* 0x000000060806722b */ /* 0x000fd00000000008 */
[----:B------:R-:W-:-:S08]  /*1c50*/  DMUL R2, R24, R6 ;  /* 0x0000000618027228 */ /* 0x000fd00000000000 */
[----:B------:R-:W-:-:S08]  /*1c60*/  DFMA R8, R2, -5600, R24 ;  /* 0xc0b5e0000208782b */ /* 0x000fd00000000018 */
[----:B------:R-:W-:Y:S02]  /*1c70*/  DFMA R6, R6, R8, R2 ;  /* 0x000000080606722b */ /* 0x000fe40000000002 */
[----:B------:R-:W-:-:S08]  /*1c80*/  DMUL R2, R4, 200 ;  /* 0x4069000004027828 */ /* 0x000fd00000000000 */
[----:B------:R-:W-:Y:S02]  /*1c90*/  FFMA R0, RZ, 5.68359375, R7 ;  /* 0x40b5e000ff007823 */ /* 0x000fe40000000007 */
[----:B------:R0:W1:Y:S03]  /*1ca0*/  F2I.F64.CEIL R2, R2 ;  /* 0x0000000200027311 */ /* 0x0000660000309100 */
[----:B------:R-:W-:-:S13]  /*1cb0*/  FSETP.GT.AND P0, PT, |R0|, 1.469367938527859385e-39, PT ;  /* 0x001000000000780b */ /* 0x000fda0003f04200 */
[----:B01----:R-:W-:Y:S05]  /*1cc0*/  @P0 BRA P2, `(.L_x_10) ;  /* 0x0000000000180947 */ /* 0x003fea0001000000 */
[----:B------:R-:W-:Y:S01]  /*1cd0*/  IMAD.MOV.U32 R10, RZ, RZ, R24 ;  /* 0x000000ffff0a7224 */ /* 0x000fe200078e0018 */
[----:B------:R-:W-:Y:S01]  /*1ce0*/  MOV R9, 0x40b5e000 ;  /* 0x40b5e00000097802 */ /* 0x000fe20000000f00 */
[----:B------:R-:W-:Y:S01]  /*1cf0*/  IMAD.MOV.U32 R11, RZ, RZ, R25 ;  /* 0x000000ffff0b7224 */ /* 0x000fe200078e0019 */
[----:B------:R-:W-:Y:S01]  /*1d00*/  MOV R0, 0x1d30 ;  /* 0x00001d3000007802 */ /* 0x000fe20000000f00 */
[----:B------:R-:W-:-:S07]  /*1d10*/  IMAD.MOV.U32 R8, RZ, RZ, RZ ;  /* 0x000000ffff087224 */ /* 0x000fce00078e00ff */
[----:B------:R-:W-:Y:S05]  /*1d20*/  CALL.REL.NOINC `($__internal_0_$__cuda_sm20_div_rn_f64_full) ;  /* 0x0000004400387944 */ /* 0x000fea0003c00000 */
.L_x_10:
[----:B------:R-:W-:Y:S05]  /*1d30*/  BSYNC.RECONVERGENT B0 ;  /* 0x0000000000007941 */ /* 0x000fea0003800200 */
.L_x_9:
[----:B------:R-:W-:Y:S01]  /*1d40*/  VIMNMX R2, PT, PT, R2, 0xc8, PT ;  /* 0x000000c802027848 */ /* 0x000fe20003fe0100 */
[----:B------:R-:W-:Y:S01]  /*1d50*/  DMUL R6, R6, 100 ;  /* 0x4059000006067828 */ /* 0x000fe20000000000 */
[----:B------:R-:W-:Y:S01]  /*1d60*/  IMAD.MOV.U32 R3, RZ, RZ, 0xb4 ;  /* 0x000000b4ff037424 */ /* 0x000fe200078e00ff */
[----:B------:R-:W-:Y:S01]  /*1d70*/  VIMNMX R0, PT, PT, R18, 0xb4, PT ;  /* 0x000000b412007848 */ /* 0x000fe20003fe0100 */
[----:B------:R-:W-:Y:S01]  /*1d80*/  BSSY.RECONVERGENT B7, `(.L_x_5) ;  /* 0x0000196000077945 */ /* 0x000fe20003800200 */
[----:B------:R-:W-:Y:S02]  /*1d90*/  VIMNMX R2, PT, PT, R2, 0x1, !PT ;  /* 0x0000000102027848 */ /* 0x000fe40007fe0100 */
[----:B------:R-:W-:Y:S01]  /*1da0*/  SEL R17, R18, 0x1, P5 ;  /* 0x0000000112117807 */ /* 0x000fe20002800000 */
[----:B------:R0:W1:Y:S01]  /*1db0*/  F2I.F64.CEIL R32, R6 ;  /* 0x0000000600207311 */ /* 0x0000620000309100 */
[----:B------:R-:W-:Y:S01]  /*1dc0*/  IADD3 R18, P0, PT, R28, 0x8, RZ ;  /* 0x000000081c127810 */ /* 0x000fe20007f1e0ff */
[----:B------:R-:W-:Y:S01]  /*1dd0*/  IMAD R3, R2, R3, -0xb5 ;  /* 0xffffff4b02037424 */ /* 0x000fe200078e0203 */
[----:B------:R-:W-:-:S02]  /*1de0*/  VIMNMX R2, PT, PT, R0, 0x1, !PT ;  /* 0x0000000100027848 */ /* 0x000fc40007fe0100 */
[----:B------:R-:W-:Y:S02]  /*1df0*/  VIMNMX R0, PT, PT, R17, 0x1, !PT ;  /* 0x0000000111007848 */ /* 0x000fe40007fe0100 */
[----:B------:R-:W-:Y:S02]  /*1e00*/  SEL R2, R2, 0x1, P5 ;  /* 0x0000000102027807 */ /* 0x000fe40002800000 */
[----:B------:R-:W-:Y:S02]  /*1e10*/  SEL R3, R3, 0xffffffff, P1 ;  /* 0xffffffff03037807 */ /* 0x000fe40000800000 */
[----:B------:R-:W-:-:S03]  /*1e20*/  VIMNMX R0, PT, PT, R0, 0xb4, PT ;  /* 0x000000b400007848 */ /* 0x000fc60003fe0100 */
[----:B------:R-:W-:Y:S02]  /*1e30*/  IMAD.IADD R30, R2, 0x1, R3 ;  /* 0x00000001021e7824 */ /* 0x000fe400078e0203 */
[----:B------:R-:W-:Y:S02]  /*1e40*/  IMAD.X R2, RZ, RZ, R27, P0 ;  /* 0x000000ffff027224 */ /* 0x000fe400000e061b */
[----:B01----:R-:W-:-:S07]  /*1e50*/  VIADD R31, R0, 0xffffff4b ;  /* 0xffffff4b001f7836 */ /* 0x003fce0000000000 */
.L_x_43:
[----:B------:R-:W-:Y:S01]  /*1e60*/  DSETP.NEU.AND P0, PT, R24, RZ, PT ;  /* 0x000000ff1800722a */ /* 0x000fe20003f0d000 */
[----:B------:R-:W-:Y:S01]  /*1e70*/  VIADD R33, R33, 0x1 ;  /* 0x0000000121217836 */ /* 0x000fe20000000000 */
[----:B------:R-:W-:Y:S01]  /*1e80*/  IADD3 R0, PT, PT, R17, -0x1, RZ ;  /* 0xffffffff11007810 */ /* 0x000fe20007ffe0ff */
[----:B0-----:R-:W0:Y:S01]  /*1e90*/  LDCU.64 UR4, c[0x0][0x3b8] ;  /* 0x00007700ff0477ac */ /* 0x001e220008000a00 */
[----:B------:R-:W-:Y:S01]  /*1ea0*/  BSSY.RECONVERGENT B6, `(.L_x_11) ;  /* 0x0000181000067945 */ /* 0x000fe20003800200 */
[----:B------:R-:W0:Y:S01]  /*1eb0*/  I2F.F64.U32 R4, R33 ;  /* 0x0000002100047312 */ /* 0x000e220000201800 */
[----:B------:R-:W-:Y:S01]  /*1ec0*/  SEL R16, R32, 0x1, P0 ;  /* 0x0000000120107807 */ /* 0x000fe20000000000 */
[----:B------:R-:W-:Y:S01]  /*1ed0*/  IMAD.MOV.U32 R3, RZ, RZ, R19 ;  /* 0x000000ffff037224 */ /* 0x000fe200078e0013 */
[----:B------:R-:W-:Y:S01]  /*1ee0*/  ISETP.GT.U32.AND P0, PT, R0, 0xb3, PT ;  /* 0x000000b30000780c */ /* 0x000fe20003f04070 */
[----:B------:R-:W-:Y:S02]  /*1ef0*/  IMAD.MOV.U32 R10, RZ, RZ, R26 ;  /* 0x000000ffff0a7224 */ /* 0x000fe400078e001a */
[----:B------:R-:W-:-:S05]  /*1f00*/  VIADD R0, R16, 0xffffffff ;  /* 0xffffffff10007836 */ /* 0x000fca0000000000 */
[----:B------:R-:W-:Y:S01]  /*1f10*/  ISETP.GT.U32.OR P0, PT, R0, 0x63, P0 ;  /* 0x000000630000780c */ /* 0x000fe20000704470 */
[----:B------:R-:W-:Y:S01]  /*1f20*/  IMAD.MOV.U32 R0, RZ, RZ, R34 ;  /* 0x000000ffff007224 */ /* 0x000fe200078e0022 */
[----:B0-----:R-:W-:-:S06]  /*1f30*/  DSETP.GEU.AND P1, PT, R4, UR4, PT ;  /* 0x0000000404007e2a */ /* 0x001fcc000bf2e000 */
[----:B------:R-:W-:-:S05]  /*1f40*/  P2R R39, PR, RZ, 0x2 ;  /* 0x00000002ff277803 */ /* 0x000fca0000000000 */
[----:B------:R-:W-:Y:S05]  /*1f50*/  @P0 BRA `(.L_x_12) ;  /* 0x0000000400140947 */ /* 0x000fea0003800000 */
[----:B------:R-:W-:Y:S01]  /*1f60*/  SHF.R.U32.HI R5, RZ, 0x2, R36 ;  /* 0x00000002ff057819 */ /* 0x000fe20000011624 */
[----:B------:R-:W-:Y:S01]  /*1f70*/  IMAD.SHL.U32 R7, R34, 0x10, RZ ;  /* 0x0000001022077824 */ /* 0x000fe200078e00ff */
[----:B------:R-:W-:Y:S01]  /*1f80*/  SHF.R.U32.HI R6, RZ, 0x2, R35 ;  /* 0x00000002ff067819 */ /* 0x000fe20000011623 */
[----:B------:R-:W-:Y:S01]  /*1f90*/  IMAD.MOV.U32 R8, RZ, RZ, 0x0 ;  /* 0x00000000ff087424 */ /* 0x000fe200078e00ff */
[----:B------:R-:W-:Y:S01]  /*1fa0*/  LOP3.LUT R5, R5, R36, RZ, 0x3c, !PT ;  /* 0x0000002405057212 */ /* 0x000fe200078e3cff */
[----:B------:R-:W-:Y:S01]  /*1fb0*/  BSSY.RECONVERGENT B0, `(.L_x_13) ;  /* 0x000002c000007945 */ /* 0x000fe20003800200 */
[----:B------:R-:W-:Y:S01]  /*1fc0*/  LOP3.LUT R6, R6, R35, RZ, 0x3c, !PT ;  /* 0x0000002306067212 */ /* 0x000fe200078e3cff */
[----:B------:R-:W-:Y:S01]  /*1fd0*/  IMAD R16, R16, 0xb4, R17 ;  /* 0x000000b410107824 */ /* 0x000fe200078e0211 */
[----:B------:R-:W-:Y:S01]  /*1fe0*/  SHF.L.U32 R4, R5, 0x1, RZ ;  /* 0x0000000105047819 */ /* 0x000fe200000006ff */
[----:B------:R-:W-:Y:S01]  /*1ff0*/  IMAD.MOV.U32 R40, RZ, RZ, RZ ;  /* 0x000000ffff287224 */ /* 0x000fe200078e00ff */
[----:B------:R-:W-:Y:S01]  /*2000*/  MOV R9, 0x3ca00000 ;  /* 0x3ca0000000097802 */ /* 0x000fe20000000f00 */
[----:B------:R-:W-:Y:S01]  /*2010*/  IMAD.MOV.U32 R11, RZ, RZ, 0x20 ;  /* 0x00000020ff0b7424 */ /* 0x000fe200078e00ff */
[----:B------:R-:W-:-:S04]  /*2020*/  LOP3.LUT R4, R34, R7, R4, 0x96, !PT ;  /* 0x0000000722047212 */ /* 0x000fc800078e9604 */
[----:B------:R-:W-:Y:S01]  /*2030*/  LOP3.LUT R19, R4, R5, RZ, 0x3c, !PT ;  /* 0x0000000504137212 */ /* 0x000fe200078e3cff */
[----:B------:R-:W-:-:S03]  /*2040*/  IMAD.SHL.U32 R4, R6, 0x2, RZ ;  /* 0x0000000206047824 */ /* 0x000fc600078e00ff */
[----:B------:R-:W-:Y:S01]  /*2050*/  IADD3 R7, PT, PT, R37, 0x587c5, R19 ;  /* 0x000587c525077810 */ /* 0x000fe20007ffe013 */
[----:B------:R-:W-:Y:S02]  /*2060*/  IMAD.SHL.U32 R5, R19, 0x10, RZ ;  /* 0x0000001013057824 */ /* 0x000fe400078e00ff */
[----:B------:R-:W-:-:S03]  /*2070*/  VIADD R37, R37, 0xb0f8a ;  /* 0x000b0f8a25257836 */ /* 0x000fc60000000000 */
[----:B------:R-:W-:-:S04]  /*2080*/  LOP3.LUT R4, R6, R4, R5, 0x96, !PT ;  /* 0x0000000406047212 */ /* 0x000fc800078e9605 */
[----:B------:R-:W-:-:S05]  /*2090*/  LOP3.LUT R34, R4, R19, RZ, 0x3c, !PT ;  /* 0x0000001304227212 */ /* 0x000fca00078e3cff */
[----:B------:R-:W-:-:S04]  /*20a0*/  IMAD.IADD R4, R34, 0x1, R37 ;  /* 0x0000000122047824 */ /* 0x000fc800078e0225 */
[----:B------:R-:W-:-:S03]  /*20b0*/  IMAD.WIDE.U32 R4, R4, 0x200000, RZ ;  /* 0x0020000004047825 */ /* 0x000fc600078e00ff */
[----:B------:R-:W-:-:S04]  /*20c0*/  LOP3.LUT R4, R4, R7, RZ, 0x3c, !PT ;  /* 0x0000000704047212 */ /* 0x000fc800078e3cff */
[----:B------:R-:W0:Y:S02]  /*20d0*/  I2F.F64.U64 R6, R4 ;  /* 0x0000000400067312 */ /* 0x000e240000301800 */
[----:B0-----:R-:W-:-:S11]  /*20e0*/  DFMA R6, R6, R8, 5.5511151231257827021e-17 ;  /* 0x3c9000000606742b */ /* 0x001fd60000000008 */
.L_x_16:
[----:B------:R-:W0:Y:S01]  /*20f0*/  LDC.64 R4, c[0x0][0x3e0] ;  /* 0x0000f800ff047b82 */ /* 0x000e220000000a00 */
[----:B------:R-:W-:-:S05]  /*2100*/  IMAD.IADD R8, R11, 0x1, -R40 ;  /* 0x000000010b087824 */ /* 0x000fca00078e0a28 */
[----:B------:R-:W-:-:S04]  /*2110*/  LEA.HI R9, R8, R8, RZ, 0x1 ;  /* 0x0000000808097211 */ /* 0x000fc800078f08ff */
[----:B------:R-:W-:-:S05]  /*2120*/  LEA.HI.SX32 R13, R9, R40, 0x1f ;  /* 0x00000028090d7211 */ /* 0x000fca00078ffaff */
[----:B------:R-:W-:-:S04]  /*2130*/  IMAD R8, R16, 0x21, R13 ;  /* 0x0000002110087824 */ /* 0x000fc800078e020d */
[----:B------:R-:W-:-:S04]  /*2140*/  VIADD R9, R8, 0xffffe8ab ;  /* 0xffffe8ab08097836 */ /* 0x000fc80000000000 */
[----:B0-----:R-:W-:-:S06]  /*2150*/  IMAD.WIDE R8, R9, 0x8, R4 ;  /* 0x0000000809087825 */ /* 0x001fcc00078e0204 */
[----:B------:R-:W2:Y:S01]  /*2160*/  LDG.E.64 R8, desc[UR36][R8.64] ;  /* 0x0000002408087981 */ /* 0x000ea2000c1e1b00 */
[----:B------:R-:W-:Y:S01]  /*2170*/  BSSY.RECONVERGENT B1, `(.L_x_14) ;  /* 0x000000c000017945 */ /* 0x000fe20003800200 */
[----:B------:R-:W-:Y:S01]  /*2180*/  IMAD.MOV.U32 R12, RZ, RZ, R11 ;  /* 0x000000ffff0c7224 */ /* 0x000fe200078e000b */
[----:B------:R-:W-:Y:S01]  /*2190*/  MOV R11, R13 ;  /* 0x0000000d000b7202 */ /* 0x000fe20000000f00 */
[----:B--2---:R-:W-:-:S14]  /*21a0*/  DSETP.NEU.AND P0, PT, R8, R6, PT ;  /* 0x000000060800722a */ /* 0x004fdc0003f0d000 */
[----:B------:R-:W-:Y:S05]  /*21b0*/  @!P0 BRA `(.L_x_15) ;  /* 0x00000000001c8947 */ /* 0x000fea0003800000 */
[----:B------:R-:W-:Y:S01]  /*21c0*/  DSETP.GEU.AND P1, PT, R8, R6, PT ;  /* 0x000000060800722a */ /* 0x000fe20003f2e000 */
[----:B------:R-:W-:-:S13]  /*21d0*/  IMAD.MOV.U32 R11, RZ, RZ, R12 ;  /* 0x000000ffff0b7224 */ /* 0x000fda00078e000c */
[----:B------:R-:W-:Y:S01]  /*21e0*/  @P1 DSETP.GT.AND P0, PT, R8, R6, PT ;  /* 0x000000060800122a */ /* 0x000fe20003f04000 */
[----:B------:R-:W-:Y:S02]  /*21f0*/  IMAD.MOV.U32 R8, RZ, RZ, R40 ;  /* 0x000000ffff087224 */ /* 0x000fe400078e0028 */
[----:B------:R-:W-:-:S03]  /*2200*/  IMAD.MOV.U32 R40, RZ, RZ, R13 ;  /* 0x000000ffff287224 */ /* 0x000fc600078e000d */
[----:B------:R-:W-:Y:S01]  /*2210*/  @P1 SEL R11, R13, R12, P0 ;  /* 0x0000000c0d0b1207 */ /* 0x000fe20000000000 */
[----:B------:R-:W-:-:S07]  /*2220*/  @P1 IMAD.MOV.U32 R40, RZ, RZ, R8 ;  /* 0x000000ffff281224 */ /* 0x000fce00078e0008 */
.L_x_15:
[----:B------:R-:W-:Y:S05]  /*2230*/  BSYNC.RECONVERGENT B1 ;  /* 0x0000000000017941 */ /* 0x000fea0003800200 */
.L_x_14:
[----:B------:R-:W-:-:S05]  /*2240*/  VIADD R8, R40, 0x1 ;  /* 0x0000000128087836 */ /* 0x000fca0000000000 */
[----:B------:R-:W-:-:S13]  /*2250*/  ISETP.GE.AND P0, PT, R8, R11, PT ;  /* 0x0000000b0800720c */ /* 0x000fda0003f06270 */
[----:B------:R-:W-:Y:S05]  /*2260*/  @!P0 BRA `(.L_x_16) ;  /* 0xfffffffc00a08947 */ /* 0x000fea000383ffff */
[----:B------:R-:W-:Y:S05]  /*2270*/  BSYNC.RECONVERGENT B0 ;  /* 0x0000000000007941 */ /* 0x000fea0003800200 */
.L_x_13:
[----:B------:R-:W-:-:S06]  /*2280*/  DSETP.NEU.AND P0, PT, R24, RZ, PT ;  /* 0x000000ff1800722a */ /* 0x000fcc0003f0d000 */
[----:B------:R-:W-:-:S05]  /*2290*/  SEL R8, R32, 0x1, P0 ;  /* 0x0000000120087807 */ /* 0x000fca0000000000 */
[----:B------:R-:W-:-:S04]  /*22a0*/  IMAD R9, R8, 0xb4, R17 ;  /* 0x000000b408097824 */ /* 0x000fc800078e0211 */
[----:B------:R-:W-:-:S05]  /*22b0*/  IMAD R8, R9, 0x21, R40 ;  /* 0x0000002109087824 */ /* 0x000fca00078e0228 */
[----:B------:R-:W-:-:S05]  /*22c0*/  IADD3 R9, PT, PT, R8, -0x1755, RZ ;  /* 0xffffe8ab08097810 */ /* 0x000fca0007ffe0ff */
[----:B------:R-:W-:-:S06]  /*22d0*/  IMAD.WIDE R4, R9, 0x8, R4 ;  /* 0x0000000809047825 */ /* 0x000fcc00078e0204 */
[----:B------:R-:W2:Y:S01]  /*22e0*/  LDG.E.64 R4, desc[UR36][R4.64] ;  /* 0x0000002404047981 */ /* 0x000ea2000c1e1b00 */
[----:B------:R-:W-:Y:S02]  /*22f0*/  IMAD.MOV.U32 R26, RZ, RZ, R0 ;  /* 0x000000ffff1a7224 */ /* 0x000fe400078e0000 */
[----:B------:R-:W-:Y:S02]  /*2300*/  IMAD.MOV.U32 R35, RZ, RZ, R3 ;  /* 0x000000ffff237224 */ /* 0x000fe400078e0003 */
[----:B------:R-:W-:Y:S01]  /*2310*/  IMAD.MOV.U32 R36, RZ, RZ, R10 ;  /* 0x000000ffff247224 */ /* 0x000fe200078e000a */
[----:B--2---:R-:W-:-:S14]  /*2320*/  DSETP.GTU.AND P0, PT, R6, R4, PT ;  /* 0x000000040600722a */ /* 0x004fdc0003f0c000 */
[----:B------:R-:W-:Y:S05]  /*2330*/  @!P0 BRA `(.L_x_17) ;  /* 0x0000000800808947 */ /* 0x000fea0003800000 */
[----:B------:R-:W-:Y:S01]  /*2340*/  DSETP.GEU.AND P0, PT, R4, R6, PT ;  /* 0x000000060400722a */ /* 0x000fe20003f0e000 */
[----:B------:R-:W-:Y:S01]  /*2350*/  IMAD.MOV.U32 R26, RZ, RZ, R0 ;  /* 0x000000ffff1a7224 */ /* 0x000fe200078e0000 */
[----:B------:R-:W-:Y:S01]  /*2360*/  MOV R36, R10 ;  /* 0x0000000a00247202 */ /* 0x000fe20000000f00 */
[----:B------:R-:W-:Y:S02]  /*2370*/  IMAD.MOV.U32 R35, RZ, RZ, R3 ;  /* 0x000000ffff237224 */ /* 0x000fe400078e0003 */
[----:B------:R-:W-:-:S09]  /*2380*/  IMAD.MOV.U32 R40, RZ, RZ, R11 ;  /* 0x000000ffff287224 */ /* 0x000fd200078e000b */
[----:B------:R-:W-:Y:S05]  /*2390*/  @!P0 BRA `(.L_x_17) ;  /* 0x0000000800688947 */ /* 0x000fea0003800000 */
[----:B------:R-:W-:Y:S05]  /*23a0*/  BRA `(.L_x_18) ;  /* 0x0000001000c07947 */ /* 0x000fea0003800000 */
.L_x_12:
[----:B------:R-:W-:-:S05]  /*23b0*/  VIADD R4, R17, 0xffffff4b ;  /* 0xffffff4b11047836 */ /* 0x000fca0000000000 */
[----:B------:R-:W-:-:S04]  /*23c0*/  ISETP.GT.U32.AND P0, PT, R4, -0xb5, PT ;  /* 0xffffff4b0400780c */ /* 0x000fc80003f04070 */
[----:B------:R-:W-:-:S13]  /*23d0*/  ISETP.NE.OR P1, PT, R16, 0x1, P0 ;  /* 0x000000011000780c */ /* 0x000fda0000725670 */
[----:B------:R-:W-:Y:S05]  /*23e0*/  @P1 BRA `(.L_x_19) ;  /* 0x0000000400401947 */ /* 0x000fea0003800000 */
[----:B------:R-:W-:Y:S01]  /*23f0*/  SHF.R.U32.HI R3, RZ, 0x2, R36 ;  /* 0x00000002ff037819 */ /* 0x000fe20000011624 */
[----:B------:R-:W-:Y:S01]  /*2400*/  IMAD.SHL.U32 R5, R34, 0x10, RZ ;  /* 0x0000001022057824 */ /* 0x000fe200078e00ff */
[----:B------:R-:W-:Y:S01]  /*2410*/  SHF.R.U32.HI R6, RZ, 0x2, R35 ;  /* 0x00000002ff067819 */ /* 0x000fe20000011623 */
[----:B------:R-:W-:Y:S01]  /*2420*/  BSSY.RECONVERGENT B0, `(.L_x_20) ;  /* 0x0000041000007945 */ /* 0x000fe20003800200 */
[----:B------:R-:W-:Y:S01]  /*2430*/  LOP3.LUT R3, R3, R36, RZ, 0x3c, !PT ;  /* 0x0000002403037212 */ /* 0x000fe200078e3cff */
[----:B------:R-:W-:Y:S01]  /*2440*/  IMAD.MOV.U32 R40, RZ, RZ, RZ ;  /* 0x000000ffff287224 */ /* 0x000fe200078e00ff */
[----:B------:R-:W-:-:S03]  /*2450*/  LOP3.LUT R6, R6, R35, RZ, 0x3c, !PT ;  /* 0x0000002306067212 */ /* 0x000fc600078e3cff */
[----:B------:R-:W-:-:S05]  /*2460*/  IMAD.SHL.U32 R4, R3, 0x2, RZ ;  /* 0x0000000203047824 */ /* 0x000fca00078e00ff */
[----:B------:R-:W-:Y:S02]  /*2470*/  LOP3.LUT R4, R34, R5, R4, 0x96, !PT ;  /* 0x0000000522047212 */ /* 0x000fe400078e9604 */
[----:B------:R-:W-:Y:S02]  /*2480*/  SHF.R.U32.HI R5, RZ, 0x2, R26 ;  /* 0x00000002ff057819 */ /* 0x000fe4000001161a */
[----:B------:R-:W-:Y:S01]  /*2490*/  LOP3.LUT R35, R4, R3, RZ, 0x3c, !PT ;  /* 0x0000000304237212 */ /* 0x000fe200078e3cff */
[----:B------:R-:W-:Y:S01]  /*24a0*/  IMAD.SHL.U32 R4, R6, 0x2, RZ ;  /* 0x0000000206047824 */ /* 0x000fe200078e00ff */
[----:B------:R-:W-:Y:S02]  /*24b0*/  LOP3.LUT R5, R5, R26, RZ, 0x3c, !PT ;  /* 0x0000001a05057212 */ /* 0x000fe400078e3cff */
[----:B------:R-:W-:Y:S02]  /*24c0*/  SHF.L.U32 R3, R35, 0x4, RZ ;  /* 0x0000000423037819 */ /* 0x000fe400000006ff */
[----:B------:R-:W-:-:S02]  /*24d0*/  IADD3 R11, PT, PT, R37, 0x587c5, R35 ;  /* 0x000587c5250b7810 */ /* 0x000fc40007ffe023 */
[----:B------:R-:W-:Y:S01]  /*24e0*/  LOP3.LUT R4, R6, R4, R3, 0x96, !PT ;  /* 0x0000000406047212 */ /* 0x000fe200078e9603 */
[----:B------:R-:W-:Y:S01]  /*24f0*/  IMAD.SHL.U32 R3, R5, 0x2, RZ ;  /* 0x0000000205037824 */ /* 0x000fe200078e00ff */
[----:B------:R-:W-:Y:S02]  /*2500*/  SHF.R.U32.HI R6, RZ, 0x2, R19 ;  /* 0x00000002ff067819 */ /* 0x000fe40000011613 */
[----:B------:R-:W-:Y:S02]  /*2510*/  LOP3.LUT R26, R4, R35, RZ, 0x3c, !PT ;  /* 0x00000023041a7212 */ /* 0x000fe400078e3cff */
[----:B------:R-:W-:-:S03]  /*2520*/  LOP3.LUT R6, R6, R19, RZ, 0x3c, !PT ;  /* 0x0000001306067212 */ /* 0x000fc600078e3cff */
[----:B------:R-:W-:Y:S02]  /*2530*/  IMAD.SHL.U32 R4, R26, 0x10, RZ ;  /* 0x000000101a047824 */ /* 0x000fe400078e00ff */
[----:B------:R-:W-:-:S03]  /*2540*/  IMAD.SHL.U32 R7, R6, 0x2, RZ ;  /* 0x0000000206077824 */ /* 0x000fc600078e00ff */
[----:B------:R-:W-:Y:S02]  /*2550*/  LOP3.LUT R3, R5, R3, R4, 0x96, !PT ;  /* 0x0000000305037212 */ /* 0x000fe400078e9604 */
[----:B------:R-:W-:Y:S02]  /*2560*/  IADD3 R4, PT, PT, R37, 0xb0f8a, R26 ;  /* 0x000b0f8a25047810 */ /* 0x000fe40007ffe01a */
[----:B------:R-:W-:-:S03]  /*2570*/  LOP3.LUT R19, R3, R26, RZ, 0x3c, !PT ;  /* 0x0000001a03137212 */ /* 0x000fc600078e3cff */
[----:B------:R-:W-:-:S04]  /*2580*/  IMAD.WIDE.U32 R4, R4, 0x200000, RZ ;  /* 0x0020000004047825 */ /* 0x000fc800078e00ff */
[----:B------:R-:W-:Y:S01]  /*2590*/  IMAD.SHL.U32 R3, R19, 0x10, RZ ;  /* 0x0000001013037824 */ /* 0x000fe200078e00ff */
[----:B------:R-:W-:Y:S02]  /*25a0*/  LOP3.LUT R10, R4, R11, RZ, 0x3c, !PT ;  /* 0x0000000b040a7212 */ /* 0x000fe400078e3cff */
[----:B------:R-:W-:Y:S02]  /*25b0*/  MOV R11, R5 ;  /* 0x00000005000b7202 */ /* 0x000fe40000000f00 */
[----:B------:R-:W-:Y:S01]  /*25c0*/  LOP3.LUT R6, R6, R7, R3, 0x96, !PT ;  /* 0x0000000706067212 */ /* 0x000fe200078e9603 */
[----:B------:R-:W-:Y:S01]  /*25d0*/  IMAD.MOV.U32 R7, RZ, RZ, 0x3ca00000 ;  /* 0x3ca00000ff077424 */ /* 0x000fe200078e00ff */
[----:B------:R-:W0:Y:S01]  /*25e0*/  I2F.F64.U64 R4, R10 ;  /* 0x0000000a00047312 */ /* 0x000e220000301800 */
[C---:B------:R-:W-:Y:S01]  /*25f0*/  IADD3 R3, PT, PT, R37.reuse, 0x10974f, R19 ;  /* 0x0010974f25037810 */ /* 0x040fe20007ffe013 */
[----:B------:R-:W-:Y:S01]  /*2600*/  VIADD R37, R37, 0x161f14 ;  /* 0x00161f1425257836 */ /* 0x000fe20000000000 */
[----:B------:R-:W-:Y:S01]  /*2610*/  LOP3.LUT R34, R6, R19, RZ, 0x3c, !PT ;  /* 0x0000001306227212 */ /* 0x000fe200078e3cff */
[----:B------:R-:W-:-:S04]  /*2620*/  IMAD.MOV.U32 R6, RZ, RZ, 0x0 ;  /* 0x00000000ff067424 */ /* 0x000fc800078e00ff */
[----:B------:R-:W-:-:S04]  /*2630*/  IMAD.IADD R8, R34, 0x1, R37 ;  /* 0x0000000122087824 */ /* 0x000fc800078e0225 */
[----:B------:R-:W-:Y:S01]  /*2640*/  IMAD.WIDE.U32 R8, R8, 0x200000, RZ ;  /* 0x0020000008087825 */ /* 0x000fe200078e00ff */
[----:B0-----:R-:W-:Y:S02]  /*2650*/  DFMA R4, R4, R6, 5.5511151231257827021e-17 ;  /* 0x3c9000000404742b */ /* 0x001fe40000000006 */
[----:B------:R-:W-:Y:S01]  /*2660*/  LOP3.LUT R8, R8, R3, RZ, 0x3c, !PT ;  /* 0x0000000308087212 */ /* 0x000fe200078e3cff */
[----:B------:R-:W-:-:S05]  /*2670*/  IMAD.MOV.U32 R3, RZ, RZ, 0x20 ;  /* 0x00000020ff037424 */ /* 0x000fca00078e00ff */
[----:B------:R-:W-:Y:S01]  /*2680*/  DMUL R4, R4, 179 ;  /* 0x4066600004047828 */ /* 0x000fe20000000000 */
[----:B------:R-:W0:Y:S08]  /*2690*/  I2F.F64.U64 R8, R8 ;  /* 0x0000000800087312 */ /* 0x000e300000301800 */
[----:B------:R1:W2:Y:S01]  /*26a0*/  F2I.F64.CEIL R13, R4 ;  /* 0x00000004000d7311 */ /* 0x0002a20000309100 */
[----:B0-----:R-:W-:-:S11]  /*26b0*/  DFMA R6, R8, R6, 5.5511151231257827021e-17 ;  /* 0x3c9000000806742b */ /* 0x001fd60000000006 */
.L_x_23:
[----:B-1----:R-:W0:Y:S01]  /*26c0*/  LDC.64 R4, c[0x0][0x3e0] ;  /* 0x0000f800ff047b82 */ /* 0x002e220000000a00 */
[----:B------:R-:W-:-:S04]  /*26d0*/  IADD3 R8, PT, PT, -R40, R3, RZ ;  /* 0x0000000328087210 */ /* 0x000fc80007ffe1ff */
[----:B------:R-:W-:-:S04]  /*26e0*/  LEA.HI R9, R8, R8, RZ, 0x1 ;  /* 0x0000000808097211 */ /* 0x000fc800078f08ff */
[----:B------:R-:W-:-:S05]  /*26f0*/  LEA.HI.SX32 R11, R9, R40, 0x1f ;  /* 0x00000028090b7211 */ /* 0x000fca00078ffaff */
[----:B--2---:R-:W-:-:S04]  /*2700*/  IMAD R9, R13, 0x21, R11 ;  /* 0x000000210d097824 */ /* 0x004fc800078e020b */
[----:B0-----:R-:W-:-:S06]  /*2710*/  IMAD.WIDE R8, R9, 0x8, R4 ;  /* 0x0000000809087825 */ /* 0x001fcc00078e0204 */
[----:B------:R-:W2:Y:S01]  /*2720*/  LDG.E.64 R8, desc[UR36][R8.64] ;  /* 0x0000002408087981 */ /* 0x000ea2000c1e1b00 */
[----:B------:R-:W-:Y:S01]  /*2730*/  BSSY.RECONVERGENT B1, `(.L_x_21) ;  /* 0x000000c000017945 */ /* 0x000fe20003800200 */
[----:B------:R-:W-:Y:S02]  /*2740*/  IMAD.MOV.U32 R10, RZ, RZ, R3 ;  /* 0x000000ffff0a7224 */ /* 0x000fe400078e0003 */
[----:B------:R-:W-:Y:S01]  /*2750*/  IMAD.MOV.U32 R3, RZ, RZ, R11 ;  /* 0x000000ffff037224 */ /* 0x000fe200078e000b */
[----:B--2---:R-:W-:-:S14]  /*2760*/  DSETP.NEU.AND P0, PT, R8, R6, PT ;  /* 0x000000060800722a */ /* 0x004fdc0003f0d000 */
[----:B------:R-:W-:Y:S05]  /*2770*/  @!P0 BRA `(.L_x_22) ;  /* 0x00000000001c8947 */ /* 0x000fea0003800000 */
[----:B------:R-:W-:Y:S01]  /*2780*/  DSETP.GEU.AND P1, PT, R8, R6, PT ;  /* 0x000000060800722a */ /* 0x000fe20003f2e000 */
[----:B------:R-:W-:-:S13]  /*2790*/  IMAD.MOV.U32 R3, RZ, RZ, R10 ;  /* 0x000000ffff037224 */ /* 0x000fda00078e000a */
[----:B------:R-:W-:Y:S01]  /*27a0*/  @P1 DSETP.GT.AND P0, PT, R8, R6, PT ;  /* 0x000000060800122a */ /* 0x000fe20003f04000 */
[----:B------:R-:W-:Y:S02]  /*27b0*/  IMAD.MOV.U32 R8, RZ, RZ, R40 ;  /* 0x000000ffff087224 */ /* 0x000fe400078e0028 */
[----:B------:R-:W-:-:S03]  /*27c0*/  IMAD.MOV.U32 R40, RZ, RZ, R11 ;  /* 0x000000ffff287224 */ /* 0x000fc600078e000b */
[----:B------:R-:W-:Y:S02]  /*27d0*/  @P1 SEL R3, R11, R10, P0 ;  /* 0x0000000a0b031207 */ /* 0x000fe40000000000 */
[----:B------:R-:W-:-:S07]  /*27e0*/  @P1 MOV R40, R8 ;  /* 0x0000000800281202 */ /* 0x000fce0000000f00 */
.L_x_22:
[----:B------:R-:W-:Y:S05]  /*27f0*/  BSYNC.RECONVERGENT B1 ;  /* 0x0000000000017941 */ /* 0x000fea0003800200 */
.L_x_21:
[----:B------:R-:W-:-:S05]  /*2800*/  VIADD R8, R40, 0x1 ;  /* 0x0000000128087836 */ /* 0x000fca0000000000 */
[----:B------:R-:W-:-:S13]  /*2810*/  ISETP.GE.AND P0, PT, R8, R3, PT ;  /* 0x000000030800720c */ /* 0x000fda0003f06270 */
[----:B------:R-:W-:Y:S05]  /*2820*/  @!P0 BRA `(.L_x_23) ;  /* 0xfffffffc00a48947 */ /* 0x000fea000383ffff */
[----:B------:R-:W-:Y:S05]  /*2830*/  BSYNC.RECONVERGENT B0 ;  /* 0x0000000000007941 */ /* 0x000fea0003800200 */
.L_x_20:
[----:B------:R-:W-:-:S04]  /*2840*/  IMAD R13, R13, 0x21, R40 ;  /* 0x000000210d0d7824 */ /* 0x000fc800078e0228 */
[----:B------:R-:W-:-:S06]  /*2850*/  IMAD.WIDE R4, R13, 0x8, R4 ;  /* 0x000000080d047825 */ /* 0x000fcc00078e0204 */
[----:B------:R-:W2:Y:S01]  /*2860*/  LDG.E.64 R4, desc[UR36][R4.64] ;  /* 0x0000002404047981 */ /* 0x000ea2000c1e1b00 */
[----:B------:R-:W-:Y:S01]  /*2870*/  IMAD.MOV.U32 R36, RZ, RZ, R0 ;  /* 0x000000ffff247224 */ /* 0x000fe200078e0000 */
[----:B--2---:R-:W-:-:S14]  /*2880*/  DSETP.GTU.AND P0, PT, R6, R4, PT ;  /* 0x000000040600722a */ /* 0x004fdc0003f0c000 */
[----:B------:R-:W-:Y:S05]  /*2890*/  @!P0 BRA `(.L_x_17) ;  /* 0x0000000400288947 */ /* 0x000fea0003800000 */
[----:B------:R-:W-:Y:S01]  /*28a0*/  DSETP.GEU.AND P0, PT, R4, R6, PT ;  /* 0x000000060400722a */ /* 0x000fe20003f0e000 */
[----:B------:R-:W-:Y:S02]  /*28b0*/  IMAD.MOV.U32 R36, RZ, RZ, R0 ;  /* 0x000000ffff247224 */ /* 0x000fe400078e0000 */
[----:B------:R-:W-:-:S11]  /*28c0*/  IMAD.MOV.U32 R40, RZ, RZ, R3 ;  /* 0x000000ffff287224 */ /* 0x000fd600078e0003 */
[----:B------:R-:W-:Y:S05]  /*28d0*/  @!P0 BRA `(.L_x_17) ;  /* 0x0000000400188947 */ /* 0x000fea0003800000 */
[----:B------:R-:W-:Y:S05]  /*28e0*/  BRA `(.L_x_18) ;  /* 0x0000000c00707947 */ /* 0x000fea0003800000 */
.L_x_19:
[----:B------:R-:W-:-:S13]  /*28f0*/  ISETP.LT.OR P0, PT, R16, 0x2, P0 ;  /* 0x000000021000780c */ /* 0x000fda0000701670 */
        /* <DEDUP_REMOVED lines=23> */
[----:B------:R-:W-:Y:S01]  /*2a70*/  LOP3.LUT R6, R4, R7, RZ, 0x3c, !PT ;  /* 0x0000000704067212 */ /* 0x000fe200078e3cff */
[----:B------:R-:W-:-:S04]  /*2a80*/  IMAD.MOV.U32 R7, RZ, RZ, R5 ;  /* 0x000000ffff077224 */ /* 0x000fc800078e0005 */
[----:B------:R-:W0:Y:S02]  /*2a90*/  I2F.F64.U64 R4, R6 ;  /* 0x0000000600047312 */ /* 0x000e240000301800 */
[----:B0-----:R-:W-:-:S11]  /*2aa0*/  DFMA R4, R4, R8, 5.5511151231257827021e-17 ;  /* 0x3c9000000404742b */ /* 0x001fd60000000008 */
.L_x_28:
[----:B------:R-:W0:Y:S01]  /*2ab0*/  LDC.64 R6, c[0x0][0x3e0] ;  /* 0x0000f800ff067b82 */ /* 0x000e220000000a00 */
[----:B------:R-:W-:-:S05]  /*2ac0*/  IMAD.IADD R8, R11, 0x1, -R40 ;  /* 0x000000010b087824 */ /* 0x000fca00078e0a28 */
[----:B------:R-:W-:-:S04]  /*2ad0*/  LEA.HI R9, R8, R8, RZ, 0x1 ;  /* 0x0000000808097211 */ /* 0x000fc800078f08ff */
[----:B------:R-:W-:-:S05]  /*2ae0*/  LEA.HI.SX32 R13, R9, R40, 0x1f ;  /* 0x00000028090d7211 */ /* 0x000fca00078ffaff */
[----:B------:R-:W-:-:S04]  /*2af0*/  IMAD R9, R16, 0x21, R13 ;  /* 0x0000002110097824 */ /* 0x000fc800078e020d */
        /* <DEDUP_REMOVED lines=14> */
.L_x_27:
[----:B------:R-:W-:Y:S05]  /*2be0*/  BSYNC.RECONVERGENT B1 ;  /* 0x0000000000017941 */ /* 0x000fea0003800200 */
.L_x_26:
[----:B------:R-:W-:-:S05]  /*2bf0*/  VIADD R8, R40, 0x1 ;  /* 0x0000000128087836 */ /* 0x000fca0000000000 */
[----:B------:R-:W-:-:S13]  /*2c00*/  ISETP.GE.AND P0, PT, R8, R11, PT ;  /* 0x0000000b0800720c */ /* 0x000fda0003f06270 */
[----:B------:R-:W-:Y:S05]  /*2c10*/  @!P0 BRA `(.L_x_28) ;  /* 0xfffffffc00a48947 */ /* 0x000fea000383ffff */
[----:B------:R-:W-:Y:S05]  /*2c20*/  BSYNC.RECONVERGENT B0 ;  /* 0x0000000000007941 */ /* 0x000fea0003800200 */
.L_x_25:
[----:B------:R-:W-:-:S06]  /*2c30*/  DSETP.NEU.AND P0, PT, R24, RZ, PT ;  /* 0x000000ff1800722a */ /* 0x000fcc0003f0d000 */
[----:B------:R-:W-:-:S05]  /*2c40*/  SEL R8, R32, 0x1, P0 ;  /* 0x0000000120087807 */ /* 0x000fca0000000000 */
[----:B------:R-:W-:-:S04]  /*2c50*/  IMAD R9, R8, 0xb4, R31 ;  /* 0x000000b408097824 */ /* 0x000fc800078e021f */
[----:B------:R-:W-:-:S04]  /*2c60*/  IMAD R9, R9, 0x21, R40 ;  /* 0x0000002109097824 */ /* 0x000fc800078e0228 */
[----:B------:R-:W-:-:S06]  /*2c70*/  IMAD.WIDE R6, R9, 0x8, R6 ;  /* 0x0000000809067825 */ /* 0x000fcc00078e0206 */
[----:B------:R-:W2:Y:S01]  /*2c80*/  LDG.E.64 R6, desc[UR36][R6.64] ;  /* 0x0000002406067981 */ /* 0x000ea2000c1e1b00 */
[----:B------:R-:W-:Y:S01]  /*2c90*/  MOV R26, R0 ;  /* 0x00000000001a7202 */ /* 0x000fe20000000f00 */
[----:B------:R-:W-:Y:S02]  /*2ca0*/  IMAD.MOV.U32 R35, RZ, RZ, R3 ;  /* 0x000000ffff237224 */ /* 0x000fe400078e0003 */
[----:B------:R-:W-:Y:S01]  /*2cb0*/  IMAD.MOV.U32 R36, RZ, RZ, R10 ;  /* 0x000000ffff247224 */ /* 0x000fe200078e000a */
[----:B--2---:R-:W-:-:S14]  /*2cc0*/  DSETP.GTU.AND P0, PT, R4, R6, PT ;  /* 0x000000060400722a */ /* 0x004fdc0003f0c000 */
[----:B------:R-:W-:Y:S05]  /*2cd0*/  @!P0 BRA `(.L_x_17) ;  /* 0x0000000000188947 */ /* 0x000fea0003800000 */
[----:B------:R-:W-:Y:S01]  /*2ce0*/  DSETP.GEU.AND P0, PT, R6, R4, PT ;  /* 0x000000040600722a */ /* 0x000fe20003f0e000 */
[----:B------:R-:W-:Y:S02]  /*2cf0*/  IMAD.MOV.U32 R26, RZ, RZ, R0 ;  /* 0x000000ffff1a7224 */ /* 0x000fe400078e0000 */
[----:B------:R-:W-:Y:S02]  /*2d00*/  IMAD.MOV.U32 R35, RZ, RZ, R3 ;  /* 0x000000ffff237224 */ /* 0x000fe400078e0003 */
[----:B------:R-:W-:-:S09]  /*2d10*/  IMAD.MOV.U32 R36, RZ, RZ, R10 ;  /* 0x000000ffff247224 */ /* 0x000fd200078e000a */
[----:B------:R-:W-:Y:S05]  /*2d20*/  @P0 BRA `(.L_x_18) ;  /* 0x0000000800600947 */ /* 0x000fea0003800000 */
[----:B------:R-:W-:-:S07]  /*2d30*/  MOV R40, R11 ;  /* 0x0000000b00287202 */ /* 0x000fce0000000f00 */
.L_x_17:
[----:B------:R-:W-:Y:S01]  /*2d40*/  ISETP.GE.AND P0, PT, R40, 0x1, PT ;  /* 0x000000012800780c */ /* 0x000fe20003f06270 */
[----:B------:R-:W-:-:S12]  /*2d50*/  BSSY.RECONVERGENT B8, `(.L_x_29) ;  /* 0x0000074000087945 */ /* 0x000fd80003800200 */
[----:B------:R-:W-:Y:S05]  /*2d60*/  @!P0 BRA `(.L_x_30) ;  /* 0x0000000400c88947 */ /* 0x000fea0003800000 */
[----:B------:R-:W-:-:S07]  /*2d70*/  IMAD.MOV.U32 R41, RZ, RZ, RZ ;  /* 0x000000ffff297224 */ /* 0x000fce00078e00ff */
.L_x_40:
[----:B0-----:R-:W0:Y:S01]  /*2d80*/  LDCU UR6, c[0x0][0x2f8] ;  /* 0x00005f00ff0677ac */ /* 0x001e220008000800 */
[----:B------:R-:W-:Y:S01]  /*2d90*/  IMAD.MOV.U32 R10, RZ, RZ, 0x0 ;  /* 0x00000000ff0a7424 */ /* 0x000fe200078e00ff */
[----:B------:R-:W-:Y:S01]  /*2da0*/  MOV R16, 0x0 ;  /* 0x0000000000107802 */ /* 0x000fe20000000f00 */
[----:B------:R-:W-:Y:S01]  /*2db0*/  IMAD.MOV.U32 R11, RZ, RZ, 0x3ff00000 ;  /* 0x3ff00000ff0b7424 */ /* 0x000fe200078e00ff */
[----:B------:R-:W1:Y:S01]  /*2dc0*/  LDCU.64 UR4, c[0x4][0x50] ;  /* 0x01000a00ff0477ac */ /* 0x000e620008000a00 */
[----:B------:R-:W-:Y:S01]  /*2dd0*/  IMAD.MOV.U32 R42, RZ, RZ, R36 ;  /* 0x000000ffff2a7224 */ /* 0x000fe200078e0024 */
[----:B------:R2:W3:Y:S01]  /*2de0*/  LDC.64 R8, c[0x4][R16] ;  /* 0x0100000010087b82 */ /* 0x0004e20000000a00 */
[----:B------:R-:W-:Y:S02]  /*2df0*/  IMAD.MOV.U32 R43, RZ, RZ, R35 ;  /* 0x000000ffff2b7224 */ /* 0x000fe400078e0023 */
[----:B------:R-:W-:Y:S01]  /*2e00*/  IMAD.MOV.U32 R36, RZ, RZ, R26 ;  /* 0x000000ffff247224 */ /* 0x000fe200078e001a */
[----:B------:R-:W-:Y:S01]  /*2e10*/  MOV R26, R34 ;  /* 0x00000022001a7202 */ /* 0x000fe20000000f00 */
[----:B------:R-:W-:-:S02]  /*2e20*/  IMAD.MOV.U32 R6, RZ, RZ, R18 ;  /* 0x000000ffff067224 */ /* 0x000fc400078e0012 */
[----:B------:R-:W-:Y:S02]  /*2e30*/  IMAD.MOV.U32 R35, RZ, RZ, R19 ;  /* 0x000000ffff237224 */ /* 0x000fe400078e0013 */
[----:B------:R-:W-:Y:S02]  /*2e40*/  IMAD.MOV.U32 R7, RZ, RZ, R2 ;  /* 0x000000ffff077224 */ /* 0x000fe400078e0002 */
[----:B0-----:R-:W-:Y:S02]  /*2e50*/  VIADD R29, R18, -UR6 ;  /* 0x80000006121d7c36 */ /* 0x001fe40008000000 */
[----:B-1----:R-:W-:-:S03]  /*2e60*/  IMAD.U32 R4, RZ, RZ, UR4 ;  /* 0x00000004ff047e24 */ /* 0x002fc6000f8e00ff */
[----:B------:R2:W-:Y:S01]  /*2e70*/  STL.64 [R29], R10 ;  /* 0x0000000a1d007387 */ /* 0x0005e20000100a00 */
[----:B------:R-:W-:-:S07]  /*2e80*/  MOV R5, UR5 ;  /* 0x0000000500057c02 */ /* 0x000fce0008000f00 */
[----:B------:R-:W-:-:S07]  /*2e90*/  LEPC R20, `(.L_x_31) ;  /* 0x000000001014794e */ /* 0x000fce0000000000 */
[----:B--23--:R-:W-:Y:S05]  /*2ea0*/  CALL.ABS.NOINC R8 ;  /* 0x0000000008007343 */ /* 0x00cfea0003c00000 */
.L_x_31:
[----:B------:R-:W0:Y:S01]  /*2eb0*/  LDC.64 R10, c[0x0][0x3c8] ;  /* 0x0000f200ff0a7b82 */ /* 0x000e220000000a00 */
[----:B------:R-:W1:Y:S01]  /*2ec0*/  LDCU.64 UR4, c[0x4][0x58] ;  /* 0x01000b00ff0477ac */ /* 0x000e620008000a00 */
[----:B------:R-:W-:Y:S02]  /*2ed0*/  IMAD.MOV.U32 R6, RZ, RZ, R18 ;  /* 0x000000ffff067224 */ /* 0x000fe400078e0012 */
[----:B------:R-:W-:-:S04]  /*2ee0*/  IMAD.MOV.U32 R7, RZ, RZ, R2 ;  /* 0x000000ffff077224 */ /* 0x000fc800078e0002 */
[----:B------:R2:W3:Y:S01]  /*2ef0*/  LDC.64 R8, c[0x4][R16] ;  /* 0x0100000010087b82 */ /* 0x0004e20000000a00 */
[----:B-1----:R-:W-:Y:S02]  /*2f00*/  IMAD.U32 R4, RZ, RZ, UR4 ;  /* 0x00000004ff047e24 */ /* 0x002fe4000f8e00ff */
[----:B------:R-:W-:Y:S01]  /*2f10*/  IMAD.U32 R5, RZ, RZ, UR5 ;  /* 0x00000005ff057e24 */ /* 0x000fe2000f8e00ff */
[----:B0-----:R2:W-:Y:S06]  /*2f20*/  STL.64 [R29], R10 ;  /* 0x0000000a1d007387 */ /* 0x0015ec0000100a00 */
[----:B------:R-:W-:-:S07]  /*2f30*/  LEPC R20, `(.L_x_32) ;  /* 0x000000001014794e */ /* 0x000fce0000000000 */
[----:B--23--:R-:W-:Y:S05]  /*2f40*/  CALL.ABS.NOINC R8 ;  /* 0x0000000008007343 */ /* 0x00cfea0003c00000 */
.L_x_32:
[----:B------:R-:W-:Y:S01]  /*2f50*/  SHF.R.U32.HI R3, RZ, 0x2, R42 ;  /* 0x00000002ff037819 */ /* 0x000fe2000001162a */
[----:B------:R-:W-:Y:S01]  /*2f60*/  HFMA2 R6, -RZ, RZ, 0, 0 ;  /* 0x00000000ff067431 */ /* 0x000fe200000001ff */
[----:B------:R-:W-:Y:S01]  /*2f70*/  SHF.L.U32 R5, R26, 0x4, RZ ;  /* 0x000000041a057819 */ /* 0x000fe200000006ff */
[----:B------:R-:W-:Y:S01]  /*2f80*/  IMAD.MOV.U32 R7, RZ, RZ, 0x3ca00000 ;  /* 0x3ca00000ff077424 */ /* 0x000fe200078e00ff */
[----:B------:R-:W-:Y:S01]  /*2f90*/  LOP3.LUT R3, R3, R42, RZ, 0x3c, !PT ;  /* 0x0000002a03037212 */ /* 0x000fe200078e3cff */
[----:B------:R-:W-:Y:S01]  /*2fa0*/  BSSY.RECONVERGENT B0, `(.L_x_33) ;  /* 0x000002a000007945 */ /* 0x000fe20003800200 */
[----:B------:R-:W-:-:S03]  /*2fb0*/  SHF.R.U32.HI R4, RZ, 0x2, R43 ;  /* 0x00000002ff047819 */ /* 0x000fc6000001162b */
[----:B------:R-:W-:Y:S01]  /*2fc0*/  IMAD.SHL.U32 R0, R3, 0x2, RZ ;  /* 0x0000000203007824 */ /* 0x000fe200078e00ff */
[----:B------:R-:W-:-:S04]  /*2fd0*/  LOP3.LUT R4, R4, R43, RZ, 0x3c, !PT ;  /* 0x0000002b04047212 */ /* 0x000fc800078e3cff */
[----:B------:R-:W-:-:S04]  /*2fe0*/  LOP3.LUT R0, R26, R5, R0, 0x96, !PT ;  /* 0x000000051a007212 */ /* 0x000fc800078e9600 */
[----:B------:R-:W-:Y:S01]  /*2ff0*/  LOP3.LUT R19, R0, R3, RZ, 0x3c, !PT ;  /* 0x0000000300137212 */ /* 0x000fe200078e3cff */
[----:B------:R-:W-:-:S04]  /*3000*/  IMAD.SHL.U32 R0, R4, 0x2, RZ ;  /* 0x0000000204007824 */ /* 0x000fc800078e00ff */
[----:B------:R-:W-:-:S05]  /*3010*/  IMAD.SHL.U32 R3, R19, 0x10, RZ ;  /* 0x0000001013037824 */ /* 0x000fca00078e00ff */
[----:B------:R-:W-:Y:S02]  /*3020*/  LOP3.LUT R0, R4, R0, R3, 0x96, !PT ;  /* 0x0000000004007212 */ /* 0x000fe400078e9603 */
[C---:B------:R-:W-:Y:S01]  /*3030*/  IADD3 R3, PT, PT, R37.reuse, 0x587c5, R19 ;  /* 0x000587c525037810 */ /* 0x040fe20007ffe013 */
[----:B------:R-:W-:Y:S01]  /*3040*/  VIADD R37, R37, 0xb0f8a ;  /* 0x000b0f8a25257836 */ /* 0x000fe20000000000 */
[----:B------:R-:W-:Y:S01]  /*3050*/  LOP3.LUT R34, R0, R19, RZ, 0x3c, !PT ;  /* 0x0000001300227212 */ /* 0x000fe200078e3cff */
[----:B------:R-:W-:-:S04]  /*3060*/  IMAD.MOV.U32 R0, RZ, RZ, 0xbb7 ;  /* 0x00000bb7ff007424 */ /* 0x000fc800078e00ff */
[----:B------:R-:W-:-:S04]  /*3070*/  IMAD.IADD R4, R34, 0x1, R37 ;  /* 0x0000000122047824 */ /* 0x000fc800078e0225 */
[----:B------:R-:W-:-:S03]  /*3080*/  IMAD.WIDE.U32 R4, R4, 0x200000, RZ ;  /* 0x0020000004047825 */ /* 0x000fc600078e00ff */
[----:B------:R-:W-:Y:S01]  /*3090*/  LOP3.LUT R4, R4, R3, RZ, 0x3c, !PT ;  /* 0x0000000304047212 */ /* 0x000fe200078e3cff */
[----:B------:R-:W-:-:S05]  /*30a0*/  IMAD.MOV.U32 R3, RZ, RZ, RZ ;  /* 0x000000ffff037224 */ /* 0x000fca00078e00ff */
[----:B------:R-:W0:Y:S02]  /*30b0*/  I2F.F64.U64 R4, R4 ;  /* 0x0000000400047312 */ /* 0x000e240000301800 */
[----:B0-----:R-:W-:-:S11]  /*30c0*/  DFMA R6, R4, R6, 5.5511151231257827021e-17 ;  /* 0x3c9000000406742b */ /* 0x001fd60000000006 */
.L_x_36:
        /* <DEDUP_REMOVED lines=19> */
.L_x_35:
[----:B------:R-:W-:Y:S05]  /*3200*/  BSYNC.RECONVERGENT B1 ;  /* 0x0000000000017941 */ /* 0x000fea0003800200 */
.L_x_34:
[----:B------:R-:W-:-:S05]  /*3210*/  VIADD R5, R3, 0x1 ;  /* 0x0000000103057836 */ /* 0x000fca0000000000 */
[----:B------:R-:W-:-:S13]  /*3220*/  ISETP.GE.AND P0, PT, R5, R0, PT ;  /* 0x000000000500720c */ /* 0x000fda0003f06270 */
[----:B------:R-:W-:Y:S05]  /*3230*/  @!P0 BRA `(.L_x_36) ;  /* 0xfffffffc00a48947 */ /* 0x000fea000383ffff */
[----:B------:R-:W-:Y:S05]  /*3240*/  BSYNC.RECONVERGENT B0 ;  /* 0x0000000000007941 */ /* 0x000fea0003800200 */
.L_x_33:
[----:B------:R-:W-:-:S04]  /*3250*/  IMAD R5, R30, 0xbb8, R3 ;  /* 0x00000bb81e057824 */ /* 0x000fc800078e0203 */
[----:B------:R-:W-:-:S06]  /*3260*/  IMAD.WIDE R4, R5, 0x8, R8 ;  /* 0x0000000805047825 */ /* 0x000fcc00078e0208 */
[----:B------:R-:W2:Y:S01]  /*3270*/  LDG.E.64 R4, desc[UR36][R4.64] ;  /* 0x0000002404047981 */ /* 0x000ea2000c1e1b00 */
[----:B------:R-:W-:Y:S01]  /*3280*/  BSSY.RECONVERGENT B0, `(.L_x_37) ;  /* 0x0000006000007945 */ /* 0x000fe20003800200 */
[----:B--2---:R-:W-:-:S14]  /*3290*/  DSETP.GTU.AND P0, PT, R6, R4, PT ;  /* 0x000000040600722a */ /* 0x004fdc0003f0c000 */
[----:B------:R-:W-:Y:S05]  /*32a0*/  @!P0 BRA `(.L_x_38) ;  /* 0x00000000000c8947 */ /* 0x000fea0003800000 */
[----:B------:R-:W-:Y:S01]  /*32b0*/  DSETP.GEU.AND P0, PT, R4, R6, PT ;  /* 0x000000060400722a */ /* 0x000fe20003f0e000 */
[----:B------:R-:W-:-:S13]  /*32c0*/  MOV R3, R0 ;  /* 0x0000000000037202 */ /* 0x000fda0000000f00 */
[----:B------:R-:W-:-:S07]  /*32d0*/  @P0 IMAD.MOV.U32 R3, RZ, RZ, -0x1 ;  /* 0xffffffffff030424 */ /* 0x000fce00078e00ff */
.L_x_38:
[----:B------:R-:W-:Y:S05]  /*32e0*/  BSYNC.RECONVERGENT B0 ;  /* 0x0000000000007941 */ /* 0x000fea0003800200 */
.L_x_37:
[----:B------:R-:W0:Y:S01]  /*32f0*/  LDCU.64 UR4, c[0x0][0x3c8] ;  /* 0x00007900ff0477ac */ /* 0x000e220008000a00 */
[----:B------:R-:W0:Y:S01]  /*3300*/  I2F.F64 R42, R3 ;  /* 0x00000003002a7312 */ /* 0x000e220000201c00 */
[----:B------:R-:W-:Y:S01]  /*3310*/  MOV R8, 0x0 ;  /* 0x0000000000087802 */ /* 0x000fe20000000f00 */
[----:B------:R-:W-:Y:S01]  /*3320*/  IMAD.MOV.U32 R6, RZ, RZ, R18 ;  /* 0x000000ffff067224 */ /* 0x000fe200078e0012 */
[----:B------:R-:W1:Y:S01]  /*3330*/  LDCU UR6, c[0x0][0x2f8] ;  /* 0x00005f00ff0677ac */ /* 0x000e620008000800 */
[----:B------:R-:W-:-:S03]  /*3340*/  MOV R7, R2 ;  /* 0x0000000200077202 */ /* 0x000fc60000000f00 */
[----:B------:R-:W2:Y:S01]  /*3350*/  LDC.64 R8, c[0x4][R8] ;  /* 0x0100000008087b82 */ /* 0x000ea20000000a00 */
[----:B0-----:R-:W-:Y:S01]  /*3360*/  DADD R42, R42, UR4 ;  /* 0x000000042a2a7e29 */ /* 0x001fe20008000000 */
[----:B------:R-:W0:Y:S01]  /*3370*/  LDCU.64 UR4, c[0x4][0x60] ;  /* 0x01000c00ff0477ac */ /* 0x000e220008000a00 */
[----:B-1----:R-:W-:-:S05]  /*3380*/  VIADD R11, R18, -UR6 ;  /* 0x80000006120b7c36 */ /* 0x002fca0008000000 */
[----:B------:R1:W-:Y:S01]  /*3390*/  STL.64 [R11], R42 ;  /* 0x0000002a0b007387 */ /* 0x0003e20000100a00 */
[----:B0-----:R-:W-:Y:S02]  /*33a0*/  IMAD.U32 R4, RZ, RZ, UR4 ;  /* 0x00000004ff047e24 */ /* 0x001fe4000f8e00ff */
[----:B-1----:R-:W-:-:S07]  /*33b0*/  IMAD.U32 R5, RZ, RZ, UR5 ;  /* 0x00000005ff057e24 */ /* 0x002fce000f8e00ff */
[----:B------:R-:W-:-:S07]  /*33c0*/  LEPC R20, `(.L_x_39) ;  /* 0x000000001014794e */ /* 0x000fce0000000000 */
[----:B--2---:R-:W-:Y:S05]  /*33d0*/  CALL.ABS.NOINC R8 ;  /* 0x0000000008007343 */ /* 0x004fea0003c00000 */
.L_x_39:
[----:B------:R-:W2:Y:S01]  /*33e0*/  LDG.E R3, desc[UR36][R22.64] ;  /* 0x0000002416037981 */ /* 0x000ea2000c1e1900 */
[----:B------:R-:W0:Y:S01]  /*33f0*/  LDC.64 R4, c[0x0][0x3f0] ;  /* 0x0000fc00ff047b82 */ /* 0x000e220000000a00 */
[----:B--2---:R-:W-:-:S04]  /*3400*/  IMAD R3, R38, 0x32, R3 ;  /* 0x0000003226037824 */ /* 0x004fc800078e0203 */
[----:B0-----:R-:W-:-:S05]  /*3410*/  IMAD.WIDE R4, R3, 0x8, R4 ;  /* 0x0000000803047825 */ /* 0x001fca00078e0204 */
[----:B------:R0:W-:Y:S04]  /*3420*/  STG.E.64 desc[UR36][R4.64], R42 ;  /* 0x0000002a04007986 */ /* 0x0001e8000c101b24 */
[----:B------:R-:W2:Y:S01]  /*3430*/  LDG.E R0, desc[UR36][R22.64] ;  /* 0x0000002416007981 */ /* 0x000ea2000c1e1900 */
[----:B------:R-:W-:-:S05]  /*3440*/  VIADD R41, R41, 0x1 ;  /* 0x0000000129297836 */ /* 0x000fca0000000000 */
[----:B------:R-:W-:Y:S01]  /*3450*/  ISETP.NE.AND P0, PT, R41, R40, PT ;  /* 0x000000282900720c */ /* 0x000fe20003f05270 */
[----:B--2---:R-:W-:-:S05]  /*3460*/  VIADD R3, R0, 0x1 ;  /* 0x0000000100037836 */ /* 0x004fca0000000000 */
[----:B------:R0:W-:Y:S07]  /*3470*/  STG.E desc[UR36][R22.64], R3 ;  /* 0x0000000316007986 */ /* 0x0001ee000c101924 */
[----:B------:R-:W-:Y:S05]  /*3480*/  @P0 BRA `(.L_x_40) ;  /* 0xfffffff8003c0947 */ /* 0x000fea000383ffff */
.L_x_30:
[----:B------:R-:W-:Y:S05]  /*3490*/  BSYNC.RECONVERGENT B8 ;  /* 0x0000000000087941 */ /* 0x000fea0003800200 */
.L_x_29:
[----:B------:R-:W-:Y:S05]  /*34a0*/  BRA `(.L_x_18) ;  /* 0x0000000000807947 */ /* 0x000fea0003800000 */
.L_x_24:
[----:B------:R-:W0:Y:S02]  /*34b0*/  LDC.64 R8, c[0x4][0x48] ;  /* 0x01001200ff087b82 */ /* 0x000e240000000a00 */
[----:B0-----:R-:W2:Y:S02]  /*34c0*/  LDG.E.64 R6, desc[UR36][R8.64] ;  /* 0x0000002408067981 */ /* 0x001ea4000c1e1b00 */
[----:B--2---:R-:W-:-:S05]  /*34d0*/  IADD3 R4, P0, PT, R6, 0x1, RZ ;  /* 0x0000000106047810 */ /* 0x004fca0007f1e0ff */
[----:B------:R-:W-:Y:S01]  /*34e0*/  IMAD.X R5, RZ, RZ, R7, P0 ;  /* 0x000000ffff057224 */ /* 0x000fe200000e0607 */
[----:B------:R-:W-:-:S04]  /*34f0*/  ISETP.GT.U32.AND P0, PT, R6, 0x8, PT ;  /* 0x000000080600780c */ /* 0x000fc80003f04070 */
[----:B------:R0:W-:Y:S01]  /*3500*/  STG.E.64 desc[UR36][R8.64], R4 ;  /* 0x0000000408007986 */ /* 0x0001e2000c101b24 */
[----:B------:R-:W-:-:S13]  /*3510*/  ISETP.GT.AND.EX P0, PT, R7, RZ, PT, P0 ;  /* 0x000000ff0700720c */ /* 0x000fda0003f04300 */
[----:B0-----:R-:W-:Y:S05]  /*3520*/  @P0 BRA `(.L_x_41) ;  /* 0x0000000000340947 */ /* 0x001fea0003800000 */
[----:B------:R-:W0:Y:S01]  /*3530*/  LDCU UR4, c[0x0][0x2f8] ;  /* 0x00005f00ff0477ac */ /* 0x000e220008000800 */
[----:B------:R-:W-:Y:S01]  /*3540*/  MOV R8, 0x0 ;  /* 0x0000000000087802 */ /* 0x000fe20000000f00 */
[----:B------:R-:W-:Y:S02]  /*3550*/  IMAD.MOV.U32 R6, RZ, RZ, R28 ;  /* 0x000000ffff067224 */ /* 0x000fe400078e001c */
[----:B------:R-:W-:-:S03]  /*3560*/  IMAD.MOV.U32 R7, RZ, RZ, R27 ;  /* 0x000000ffff077224 */ /* 0x000fc600078e001b */
[----:B------:R-:W1:Y:S01]  /*3570*/  LDC.64 R8, c[0x4][R8] ;  /* 0x0100000008087b82 */ /* 0x000e620000000a00 */
[----:B0-----:R-:W-:Y:S01]  /*3580*/  VIADD R0, R28, -UR4 ;  /* 0x800000041c007c36 */ /* 0x001fe20008000000 */
[----:B------:R-:W0:Y:S04]  /*3590*/  LDCU.64 UR4, c[0x4][0x68] ;  /* 0x01000d00ff0477ac */ /* 0x000e280008000a00 */
[----:B------:R2:W-:Y:S01]  /*35a0*/  STL.64 [R0], R16 ;  /* 0x0000001000007387 */ /* 0x0005e20000100a00 */
[----:B0-----:R-:W-:Y:S01]  /*35b0*/  IMAD.U32 R4, RZ, RZ, UR4 ;  /* 0x00000004ff047e24 */ /* 0x001fe2000f8e00ff */
[----:B--2---:R-:W-:-:S07]  /*35c0*/  MOV R5, UR5 ;  /* 0x0000000500057c02 */ /* 0x004fce0008000f00 */
[----:B------:R-:W-:-:S07]  /*35d0*/  LEPC R20, `(.L_x_42) ;  /* 0x000000001014794e */ /* 0x000fce0000000000 */
[----:B-1----:R-:W-:Y:S05]  /*35e0*/  CALL.ABS.NOINC R8 ;  /* 0x0000000008007343 */ /* 0x002fea0003c00000 */
.L_x_42:
[----:B------:R-:W-:Y:S05]  /*35f0*/  BRA `(.L_x_18) ;  /* 0x00000000002c7947 */ /* 0x000fea0003800000 */
.L_x_41:
[----:B------:R-:W-:-:S04]  /*3600*/  ISETP.NE.U32.AND P0, PT, R4, 0xa, PT ;  /* 0x0000000a0400780c */ /* 0x000fc80003f05070 */
[----:B------:R-:W-:-:S13]  /*3610*/  ISETP.NE.AND.EX P0, PT, R5, RZ, PT, P0 ;  /* 0x000000ff0500720c */ /* 0x000fda0003f05300 */
[----:B------:R-:W-:Y:S05]  /*3620*/  @P0 BRA `(.L_x_18) ;  /* 0x0000000000200947 */ /* 0x000fea0003800000 */
[----:B------:R-:W-:Y:S01]  /*3630*/  MOV R8, 0x0 ;  /* 0x0000000000087802 */ /* 0x000fe20000000f00 */
[----:B------:R-:W0:Y:S01]  /*3640*/  LDCU.64 UR4, c[0x4][0x70] ;  /* 0x01000e00ff0477ac */ /* 0x000e220008000a00 */
[----:B------:R-:W-:-:S04]  /*3650*/  CS2R R6, SRZ ;  /* 0x0000000000067805 */ /* 0x000fc8000001ff00 */
[----:B------:R-:W1:Y:S01]  /*3660*/  LDC.64 R8, c[0x4][R8] ;  /* 0x0100000008087b82 */ /* 0x000e620000000a00 */
[----:B0-----:R-:W-:Y:S02]  /*3670*/  IMAD.U32 R4, RZ, RZ, UR4 ;  /* 0x00000004ff047e24 */ /* 0x001fe4000f8e00ff */
[----:B------:R-:W-:-:S07]  /*3680*/  IMAD.U32 R5, RZ, RZ, UR5 ;  /* 0x00000005ff057e24 */ /* 0x000fce000f8e00ff */
[----:B------:R-:W-:-:S07]  /*3690*/  LEPC R20, `(.L_x_18) ;  /* 0x000000001014794e */ /* 0x000fce0000000000 */
[----:B-1----:R-:W-:Y:S05]  /*36a0*/  CALL.ABS.NOINC R8 ;  /* 0x0000000008007343 */ /* 0x002fea0003c00000 */
.L_x_18:
[----:B------:R-:W-:Y:S05]  /*36b0*/  BSYNC.RECONVERGENT B6 ;  /* 0x0000000000067941 */ /* 0x000fea0003800200 */
.L_x_11:
[----:B------:R-:W-:-:S13]  /*36c0*/  ISETP.NE.AND P6, PT, R39, RZ, PT ;  /* 0x000000ff2700720c */ /* 0x000fda0003fc5270 */
[----:B------:R-:W-:Y:S05]  /*36d0*/  @!P6 BRA `(.L_x_43) ;  /* 0xffffffe400e0e947 */ /* 0x000fea000383ffff */
[----:B------:R-:W-:Y:S05]  /*36e0*/  BSYNC.RECONVERGENT B7 ;  /* 0x0000000000077941 */ /* 0x000fea0003800200 */
.L_x_5:
[----:B------:R-:W0:Y:S01]  /*36f0*/  LDCU.64 UR4, c[0x0][0x380] ;  /* 0x00007000ff0477ac */ /* 0x000e220008000a00 */
[----:B------:R-:W-:Y:S01]  /*3700*/  MOV R0, 0x3750 ;  /* 0x0000375000007802 */ /* 0x000fe20000000f00 */
[----:B0-----:R-:W-:-:S10]  /*3710*/  DADD R2, -RZ, |UR4| ;  /* 0x40000004ff027e29 */ /* 0x001fd40008000100 */
[----:B------:R-:W-:Y:S01]  /*3720*/  IMAD.MOV.U32 R8, RZ, RZ, R2 ;  /* 0x000000ffff087224 */ /* 0x000fe200078e0002 */
[----:B------:R-:W-:-:S07]  /*3730*/  MOV R29, R3 ;  /* 0x00000003001d7202 */ /* 0x000fce0000000f00 */
[----:B------:R-:W-:Y:S05]  /*3740*/  CALL.REL.NOINC `($_Z13pmt_calculateddddPdS_S_dddiS_S_PiS_S0_i$__internal_accurate_pow) ;  /* 0x0000003000307944 */ /* 0x000fea0003c00000 */
[----:B------:R-:W0:Y:S01]  /*3750*/  LDC.64 R6, c[0x0][0x380] ;  /* 0x0000e000ff067b82 */ /* 0x000e220000000a00 */
[----:B------:R-:W1:Y:S01]  /*3760*/  LDCU UR4, c[0x0][0x384] ;  /* 0x00007080ff0477ac */ /* 0x000e620008000800 */
[----:B------:R-:W-:Y:S01]  /*3770*/  DADD R2, -RZ, -R24 ;  /* 0x00000000ff027229 */ /* 0x000fe20000000918 */
[----:B-1----:R-:W-:Y:S01]  /*3780*/  ISETP.LE.AND P1, PT, RZ, UR4, PT ;  /* 0x00000004ff007c0c */ /* 0x002fe2000bf23270 */
[----:B------:R-:W-:-:S08]  /*3790*/  IMAD.U32 R0, RZ, RZ, UR4 ;  /* 0x00000004ff007e24 */ /* 0x000fd0000f8e00ff */
[----:B------:R-:W-:Y:S01]  /*37a0*/  FSEL R24, R2, R24, !P1 ;  /* 0x0000001802187208 */ /* 0x000fe20004800000 */
[C---:B0-----:R-:W-:Y:S01]  /*37b0*/  DADD R4, R6.reuse, 3 ;  /* 0x4008000006047429 */ /* 0x041fe20000000000 */
[----:B------:R-:W-:Y:S01]  /*37c0*/  FSEL R25, R3, R25, !P1 ;  /* 0x0000001903197208 */ /* 0x000fe20004800000 */
[C---:B------:R-:W-:Y:S02]  /*37d0*/  DSETP.NEU.AND P2, PT, R6.reuse, RZ, PT ;  /* 0x000000ff0600722a */ /* 0x040fe40003f4d000 */
[----:B------:R-:W-:-:S06]  /*37e0*/  DSETP.NEU.AND P3, PT, R6, 1, PT ;  /* 0x3ff000000600742a */ /* 0x000fcc0003f6d000 */
[----:B------:R-:W-:-:S04]  /*37f0*/  LOP3.LUT R4, R5, 0x7ff00000, RZ, 0xc0, !PT ;  /* 0x7ff0000005047812 */ /* 0x000fc800078ec0ff */
[----:B------:R-:W-:Y:S02]  /*3800*/  ISETP.NE.AND P0, PT, R4, 0x7ff00000, PT ;  /* 0x7ff000000400780c */ /* 0x000fe40003f05270 */
[----:B------:R-:W-:Y:S02]  /*3810*/  @!P2 IMAD.MOV.U32 R24, RZ, RZ, RZ ;  /* 0x000000ffff18a224 */ /* 0x000fe400078e00ff */
[----:B------:R-:W-:-:S09]  /*3820*/  @!P2 IMAD.MOV.U32 R25, RZ, RZ, R0 ;  /* 0x000000ffff19a224 */ /* 0x000fd200078e0000 */
[----:B------:R-:W-:Y:S05]  /*3830*/  @P0 BRA `(.L_x_44) ;  /* 0x00000000001c0947 */ /* 0x000fea0003800000 */
[----:B------:R-:W-:-:S14]  /*3840*/  DSETP.NAN.AND P0, PT, R6, R6, PT ;  /* 0x000000060600722a */ /* 0x000fdc0003f08000 */
[----:B------:R-:W-:Y:S01]  /*3850*/  @P0 DADD R24, R6, 3 ;  /* 0x4008000006180429 */ /* 0x000fe20000000000 */
[----:B------:R-:W-:Y:S10]  /*3860*/  @P0 BRA `(.L_x_44) ;  /* 0x0000000000100947 */ /* 0x000ff40003800000 */
[----:B------:R-:W-:-:S14]  /*3870*/  DSETP.NEU.AND P0, PT, |R6|, +INF , PT ;  /* 0x7ff000000600742a */ /* 0x000fdc0003f0d200 */
[----:B------:R-:W-:Y:S01]  /*3880*/  @!P0 IMAD.MOV.U32 R0, RZ, RZ, -0x100000 ;  /* 0xfff00000ff008424 */ /* 0x000fe200078e00ff */
[----:B------:R-:W-:-:S04]  /*3890*/  @!P0 MOV R24, RZ ;  /* 0x000000ff00188202 */ /* 0x000fc80000000f00 */
[----:B------:R-:W-:-:S07]  /*38a0*/  @!P0 SEL R25, R0, 0x7ff00000, !P1 ;  /* 0x7ff0000000198807 */ /* 0x000fce0004800000 */
.L_x_44:
[----:B------:R-:W-:Y:S01]  /*38b0*/  FSEL R10, R24, RZ, P3 ;  /* 0x000000ff180a7208 */ /* 0x000fe20001800000 */
[----:B------:R-:W-:Y:S01]  /*38c0*/  BSSY.RECONVERGENT B0, `(.L_x_45) ;  /* 0x000001f000007945 */ /* 0x000fe20003800200 */
[----:B------:R-:W-:Y:S01]  /*38d0*/  FSEL R11, R25, 1.875, P3 ;  /* 0x3ff00000190b7808 */ /* 0x000fe20001800000 */
[----:B------:R-:W-:-:S05]  /*38e0*/  IMAD.MOV.U32 R2, RZ, RZ, 0x1 ;  /* 0x00000001ff027424 */ /* 0x000fca00078e00ff */
[----:B------:R-:W-:-:S14]  /*38f0*/  DSETP.NEU.AND P0, PT, R10, RZ, PT ;  /* 0x000000ff0a00722a */ /* 0x000fdc0003f0d000 */
[----:B------:R-:W-:Y:S05]  /*3900*/  @!P0 BRA `(.L_x_46) ;  /* 0x0000000000688947 */ /* 0x000fea0003800000 */
[----:B------:R-:W0:Y:S01]  /*3910*/  MUFU.RCP64H R3, 5600 ;  /* 0x40b5e00000037908 */ /* 0x000e220000001800 */
[----:B------:R-:W-:Y:S01]  /*3920*/  IMAD.MOV.U32 R4, RZ, RZ, 0x0 ;  /* 0x00000000ff047424 */ /* 0x000fe200078e00ff */
[----:B------:R-:W-:Y:S01]  /*3930*/  FSETP.GEU.AND P1, PT, |R11|, 6.5827683646048100446e-37, PT ;  /* 0x036000000b00780b */ /* 0x000fe20003f2e200 */
[----:B------:R-:W-:Y:S01]  /*3940*/  IMAD.MOV.U32 R5, RZ, RZ, 0x40b5e000 ;  /* 0x40b5e000ff057424 */ /* 0x000fe200078e00ff */
[----:B------:R-:W-:Y:S01]  /*3950*/  BSSY.RECONVERGENT B1, `(.L_x_47) ;  /* 0x0000013000017945 */ /* 0x000fe20003800200 */
[----:B------:R-:W-:-:S06]  /*3960*/  IMAD.MOV.U32 R2, RZ, RZ, 0x1 ;  /* 0x00000001ff027424 */ /* 0x000fcc00078e00ff */
[----:B0-----:R-:W-:-:S08]  /*3970*/  DFMA R6, R2, -R4, 1 ;  /* 0x3ff000000206742b */ /* 0x001fd00000000804 */
[----:B------:R-:W-:-:S08]  /*3980*/  DFMA R6, R6, R6, R6 ;  /* 0x000000060606722b */ /* 0x000fd00000000006 */
[----:B------:R-:W-:-:S08]  /*3990*/  DFMA R6, R2, R6, R2 ;  /* 0x000000060206722b */ /* 0x000fd00000000002 */
[----:B------:R-:W-:-:S08]  /*39a0*/  DFMA R4, R6, -R4, 1 ;  /* 0x3ff000000604742b */ /* 0x000fd00000000804 */
[----:B------:R-:W-:-:S08]  /*39b0*/  DFMA R6, R6, R4, R6 ;  /* 0x000000040606722b */ /* 0x000fd00000000006 */
[----:B------:R-:W-:-:S08]  /*39c0*/  DMUL R2, R6, R10 ;  /* 0x0000000a06027228 */ /* 0x000fd00000000000 */
[----:B------:R-:W-:-:S08]  /*39d0*/  DFMA R4, R2, -5600, R10 ;  /* 0xc0b5e0000204782b */ /* 0x000fd0000000000a */
[----:B------:R-:W-:-:S10]  /*39e0*/  DFMA R2, R6, R4, R2 ;  /* 0x000000040602722b */ /* 0x000fd40000000002 */
[----:B------:R-:W-:-:S05]  /*39f0*/  FFMA R0, RZ, 5.68359375, R3 ;  /* 0x40b5e000ff007823 */ /* 0x000fca0000000003 */
[----:B------:R-:W-:-:S13]  /*3a00*/  FSETP.GT.AND P0, PT, |R0|, 1.469367938527859385e-39, PT ;  /* 0x001000000000780b */ /* 0x000fda0003f04200 */
[----:B------:R-:W-:Y:S05]  /*3a10*/  @P0 BRA P1, `(.L_x_48) ;  /* 0x0000000000180947 */ /* 0x000fea0000800000 */
[----:B------:R-:W-:Y:S01]  /*3a20*/  MOV R8, RZ ;  /* 0x000000ff00087202 */ /* 0x000fe20000000f00 */
[----:B------:R-:W-:Y:S01]  /*3a30*/  IMAD.MOV.U32 R9, RZ, RZ, 0x40b5e000 ;  /* 0x40b5e000ff097424 */ /* 0x000fe200078e00ff */
[----:B------:R-:W-:-:S07]  /*3a40*/  MOV R0, 0x3a60 ;  /* 0x00003a6000007802 */ /* 0x000fce0000000f00 */
[----:B------:R-:W-:Y:S05]  /*3a50*/  CALL.REL.NOINC `($__internal_0_$__cuda_sm20_div_rn_f64_full) ;  /* 0x0000002400ec7944 */ /* 0x000fea0003c00000 */
[----:B------:R-:W-:Y:S02]  /*3a60*/  IMAD.MOV.U32 R2, RZ, RZ, R6 ;  /* 0x000000ffff027224 */ /* 0x000fe400078e0006 */
[----:B------:R-:W-:-:S07]  /*3a70*/  IMAD.MOV.U32 R3, RZ, RZ, R7 ;  /* 0x000000ffff037224 */ /* 0x000fce00078e0007 */
.L_x_48:
[----:B------:R-:W-:Y:S05]  /*3a80*/  BSYNC.RECONVERGENT B1 ;  /* 0x0000000000017941 */ /* 0x000fea0003800200 */
.L_x_47:
[----:B------:R-:W-:-:S10]  /*3a90*/  DMUL R2, R2, 100 ;  /* 0x4059000002027828 */ /* 0x000fd40000000000 */
[----:B------:R0:W1:Y:S02]  /*3aa0*/  F2I.F64.CEIL R2, R2 ;  /* 0x0000000200027311 */ /* 0x0000640000309100 */
.L_x_46:
[----:B------:R-:W-:Y:S05]  /*3ab0*/  BSYNC.RECONVERGENT B0 ;  /* 0x0000000000007941 */ /* 0x000fea0003800200 */
.L_x_45:
[----:B------:R-:W-:Y:S01]  /*3ac0*/  DSETP.NEU.AND P0, PT, R44, RZ, PT ;  /* 0x000000ff2c00722a */ /* 0x000fe20003f0d000 */
[----:B------:R-:W-:Y:S01]  /*3ad0*/  BSSY.RECONVERGENT B0, `(.L_x_49) ;  /* 0x000001f000007945 */ /* 0x000fe20003800200 */
[----:B0-----:R-:W-:-:S12]  /*3ae0*/  IMAD.MOV.U32 R3, RZ, RZ, 0x1 ;  /* 0x00000001ff037424 */ /* 0x001fd800078e00ff */
[----:B------:R-:W-:Y:S05]  /*3af0*/  @!P0 BRA `(.L_x_50) ;  /* 0x0000000000708947 */ /* 0x000fea0003800000 */
[----:B------:R-:W0:Y:S01]  /*3b00*/  MUFU.RCP64H R5, 3.141765594482421875 ;  /* 0x4009225600057908 */ /* 0x000e220000001800 */
[----:B------:R-:W-:Y:S01]  /*3b10*/  MOV R6, 0xe169d036 ;  /* 0xe169d03600067802 */ /* 0x000fe20000000f00 */
[----:B------:R-:W-:Y:S01]  /*3b20*/  IMAD.MOV.U32 R7, RZ, RZ, 0x40092256 ;  /* 0x40092256ff077424 */ /* 0x000fe200078e00ff */
[----:B------:R-:W-:Y:S01]  /*3b30*/  FSETP.GEU.AND P1, PT, |R45|, 6.5827683646048100446e-37, PT ;  /* 0x036000002d00780b */ /* 0x000fe20003f2e200 */
[----:B------:R-:W-:Y:S01]  /*3b40*/  IMAD.MOV.U32 R4, RZ, RZ, 0x1 ;  /* 0x00000001ff047424 */ /* 0x000fe200078e00ff */
[----:B------:R-:W-:Y:S05]  /*3b50*/  BSSY.RECONVERGENT B1, `(.L_x_51) ;  /* 0x0000014000017945 */ /* 0x000fea0003800200 */
[----:B0-----:R-:W-:-:S08]  /*3b60*/  DFMA R8, R4, -R6, 1 ;  /* 0x3ff000000408742b */ /* 0x001fd00000000806 */
[----:B------:R-:W-:-:S08]  /*3b70*/  DFMA R8, R8, R8, R8 ;  /* 0x000000080808722b */ /* 0x000fd00000000008 */
[----:B------:R-:W-:-:S08]  /*3b80*/  DFMA R8, R4, R8, R4 ;  /* 0x000000080408722b */ /* 0x000fd00000000004 */
[----:B------:R-:W-:-:S08]  /*3b90*/  DFMA R4, R8, -R6, 1 ;  /* 0x3ff000000804742b */ /* 0x000fd00000000806 */
[----:B------:R-:W-:-:S08]  /*3ba0*/  DFMA R4, R8, R4, R8 ;  /* 0x000000040804722b */ /* 0x000fd00000000008 */
[----:B------:R-:W-:-:S08]  /*3bb0*/  DMUL R8, R4, R44 ;  /* 0x0000002c04087228 */ /* 0x000fd00000000000 */
[----:B------:R-:W-:-:S08]  /*3bc0*/  DFMA R6, R8, -R6, R44 ;  /* 0x800000060806722b */ /* 0x000fd0000000002c */
[----:B------:R-:W-:-:S10]  /*3bd0*/  DFMA R4, R4, R6, R8 ;  /* 0x000000060404722b */ /* 0x000fd40000000008 */
[----:B------:R-:W-:-:S05]  /*3be0*/  FFMA R0, RZ, 2.1427206993103027344, R5 ;  /* 0x40092256ff007823 */ /* 0x000fca0000000005 */
[----:B------:R-:W-:-:S13]  /*3bf0*/  FSETP.GT.AND P0, PT, |R0|, 1.469367938527859385e-39, PT ;  /* 0x001000000000780b */ /* 0x000fda0003f04200 */
[----:B------:R-:W-:Y:S05]  /*3c00*/  @P0 BRA P1, `(.L_x_52) ;  /* 0x0000000000200947 */ /* 0x000fea0000800000 */
[----:B------:R-:W-:Y:S01]  /*3c10*/  IMAD.MOV.U32 R10, RZ, RZ, R44 ;  /* 0x000000ffff0a7224 */ /* 0x000fe200078e002c */
[----:B------:R-:W-:Y:S01]  /*3c20*/  MOV R8, 0xe169d036 ;  /* 0xe169d03600087802 */ /* 0x000fe20000000f00 */
[----:B------:R-:W-:Y:S01]  /*3c30*/  IMAD.MOV.U32 R11, RZ, RZ, R45 ;  /* 0x000000ffff0b7224 */ /* 0x000fe200078e002d */
[----:B------:R-:W-:Y:S01]  /*3c40*/  MOV R0, 0x3c70 ;  /* 0x00003c7000007802 */ /* 0x000fe20000000f00 */
[----:B------:R-:W-:-:S07]  /*3c50*/  IMAD.MOV.U32 R9, RZ, RZ, 0x40092256 ;  /* 0x40092256ff097424 */ /* 0x000fce00078e00ff */
[----:B-1----:R-:W-:Y:S05]  /*3c60*/  CALL.REL.NOINC `($__internal_0_$__cuda_sm20_div_rn_f64_full) ;  /* 0x0000002400687944 */ /* 0x002fea0003c00000 */
[----:B------:R-:W-:Y:S02]  /*3c70*/  IMAD.MOV.U32 R4, RZ, RZ, R6 ;  /* 0x000000ffff047224 */ /* 0x000fe400078e0006 */
[----:B------:R-:W-:-:S07]  /*3c80*/  IMAD.MOV.U32 R5, RZ, RZ, R7 ;  /* 0x000000ffff057224 */ /* 0x000fce00078e0007 */
.L_x_52:
[----:B------:R-:W-:Y:S05]  /*3c90*/  BSYNC.RECONVERGENT B1 ;  /* 0x0000000000017941 */ /* 0x000fea0003800200 */
.L_x_51:
[----:B------:R-:W-:-:S06]  /*3ca0*/  DMUL R4, R4, 180 ;  /* 0x4066800004047828 */ /* 0x000fcc0000000000 */
[----:B------:R0:W2:Y:S05]  /*3cb0*/  F2I.F64.CEIL R3, R4 ;  /* 0x0000000400037311 */ /* 0x0000aa0000309100 */
.L_x_50:
[----:B------:R-:W-:Y:S05]  /*3cc0*/  BSYNC.RECONVERGENT B0 ;  /* 0x0000000000007941 */ /* 0x000fea0003800200 */
.L_x_49:
[----:B0-2---:R-:W-:Y:S01]  /*3cd0*/  VIADD R4, R3, 0xffffffff ;  /* 0xffffffff03047836 */ /* 0x005fe20000000000 */
[----:B-1----:R-:W-:Y:S01]  /*3ce0*/  IADD3 R0, PT, PT, R2, -0x1, RZ ;  /* 0xffffffff02007810 */ /* 0x002fe20007ffe0ff */
[----:B------:R-:W-:Y:S03]  /*3cf0*/  BSSY.RECONVERGENT B6, `(.L_x_53) ;  /* 0x00000dc000067945 */ /* 0x000fe60003800200 */
[----:B------:R-:W-:-:S04]  /*3d00*/  ISETP.GT.U32.AND P0, PT, R4, 0xb3, PT ;  /* 0x000000b30400780c */ /* 0x000fc80003f04070 */
[----:B------:R-:W-:-:S13]  /*3d10*/  ISETP.GT.U32.OR P0, PT, R0, 0x63, P0 ;  /* 0x000000630000780c */ /* 0x000fda0000704470 */
[----:B------:R-:W-:Y:S05]  /*3d20*/  @P0 BRA `(.L_x_54) ;  /* 0x0000000000fc0947 */ /* 0x000fea0003800000 */
[----:B------:R-:W-:Y:S01]  /*3d30*/  SHF.R.U32.HI R5, RZ, 0x2, R36 ;  /* 0x00000002ff057819 */ /* 0x000fe20000011624 */
[----:B------:R-:W-:Y:S01]  /*3d40*/  IMAD.SHL.U32 R7, R34, 0x10, RZ ;  /* 0x0000001022077824 */ /* 0x000fe200078e00ff */
[----:B------:R-:W-:Y:S01]  /*3d50*/  SHF.R.U32.HI R4, RZ, 0x2, R35 ;  /* 0x00000002ff047819 */ /* 0x000fe20000011623 */
[----:B------:R-:W-:Y:S01]  /*3d60*/  IMAD.MOV.U32 R10, RZ, RZ, 0x0 ;  /* 0x00000000ff0a7424 */ /* 0x000fe200078e00ff */
[----:B------:R-:W-:Y:S01]  /*3d70*/  LOP3.LUT R5, R5, R36, RZ, 0x3c, !PT ;  /* 0x0000002405057212 */ /* 0x000fe200078e3cff */
[----:B------:R-:W-:Y:S01]  /*3d80*/  IMAD.MOV.U32 R11, RZ, RZ, 0x3ca00000 ;  /* 0x3ca00000ff0b7424 */ /* 0x000fe200078e00ff */
[----:B------:R-:W-:Y:S01]  /*3d90*/  LOP3.LUT R4, R4, R35, RZ, 0x3c, !PT ;  /* 0x0000002304047212 */ /* 0x000fe200078e3cff */
[----:B------:R-:W-:Y:S01]  /*3da0*/  IMAD R2, R2, 0xb4, R3 ;  /* 0x000000b402027824 */ /* 0x000fe200078e0203 */
[----:B------:R-:W-:Y:S01]  /*3db0*/  IADD3 R25, PT, PT, R37, 0xb0f8a, RZ ;  /* 0x000b0f8a25197810 */ /* 0x000fe20007ffe0ff */
[----:B------:R-:W-:Y:S01]  /*3dc0*/  IMAD.SHL.U32 R0, R5, 0x2, RZ ;  /* 0x0000000205007824 */ /* 0x000fe200078e00ff */
[----:B------:R-:W-:Y:S01]  /*3dd0*/  MOV R13, 0x21 ;  /* 0x00000021000d7802 */ /* 0x000fe20000000f00 */
[----:B------:R-:W-:Y:S01]  /*3de0*/  BSSY.RECONVERGENT B0, `(.L_x_55) ;  /* 0x0000028000007945 */ /* 0x000fe20003800200 */
[----:B------:R-:W-:-:S02]  /*3df0*/  IMAD.MOV.U32 R29, RZ, RZ, RZ ;  /* 0x000000ffff1d7224 */ /* 0x000fc400078e00ff */
[----:B------:R-:W-:-:S04]  /*3e00*/  LOP3.LUT R0, R34, R7, R0, 0x96, !PT ;  /* 0x0000000722007212 */ /* 0x000fc800078e9600 */
[----:B------:R-:W-:Y:S01]  /*3e10*/  LOP3.LUT R24, R0, R5, RZ, 0x3c, !PT ;  /* 0x0000000500187212 */ /* 0x000fe200078e3cff */
[----:B------:R-:W-:-:S03]  /*3e20*/  IMAD.SHL.U32 R0, R4, 0x2, RZ ;  /* 0x0000000204007824 */ /* 0x000fc600078e00ff */
[----:B------:R-:W-:Y:S01]  /*3e30*/  IADD3 R9, PT, PT, R37, 0x587c5, R24 ;  /* 0x000587c525097810 */ /* 0x000fe20007ffe018 */
[----:B------:R-:W-:-:S05]  /*3e40*/  IMAD.SHL.U32 R5, R24, 0x10, RZ ;  /* 0x0000001018057824 */ /* 0x000fca00078e00ff */
[----:B------:R-:W-:Y:S01]  /*3e50*/  LOP3.LUT R5, R4, R0, R5, 0x96, !PT ;  /* 0x0000000004057212 */ /* 0x000fe200078e9605 */
[----:B------:R-:W-:-:S03]  /*3e60*/  IMAD.MOV.U32 R0, RZ, RZ, 0x20 ;  /* 0x00000020ff007424 */ /* 0x000fc600078e00ff */
[----:B------:R-:W-:-:S05]  /*3e70*/  LOP3.LUT R18, R5, R24, RZ, 0x3c, !PT ;  /* 0x0000001805127212 */ /* 0x000fca00078e3cff */
[----:B------:R-:W-:-:S04]  /*3e80*/  IMAD.IADD R4, R18, 0x1, R25 ;  /* 0x0000000112047824 */ /* 0x000fc800078e0219 */
[----:B------:R-:W-:-:S03]  /*3e90*/  IMAD.WIDE.U32 R4, R4, 0x200000, RZ ;  /* 0x0020000004047825 */ /* 0x000fc600078e00ff */
[----:B------:R-:W-:Y:S01]  /*3ea0*/  LOP3.LUT R8, R4, R9, RZ, 0x3c, !PT ;  /* 0x0000000904087212 */ /* 0x000fe200078e3cff */
[----:B------:R-:W-:Y:S02]  /*3eb0*/  IMAD.MOV.U32 R9, RZ, RZ, R5 ;  /* 0x000000ffff097224 */ /* 0x000fe400078e0005 */
[----:B------:R-:W0:Y:S02]  /*3ec0*/  LDC.64 R4, c[0x0][0x3e0] ;  /* 0x0000f800ff047b82 */ /* 0x000e240000000a00 */
[----:B------:R-:W1:Y:S02]  /*3ed0*/  I2F.F64.U64 R6, R8 ;  /* 0x0000000800067312 */ /* 0x000e640000301800 */
[----:B-1----:R-:W-:Y:S01]  /*3ee0*/  DFMA R6, R6, R10, 5.5511151231257827021e-17 ;  /* 0x3c9000000606742b */ /* 0x002fe2000000000a */
[----:B------:R-:W-:-:S10]  /*3ef0*/  IMAD R10, R2, R13, -0x1755 ;  /* 0xffffe8ab020a7424 */ /* 0x000fd400078e020d */
.L_x_58:
[----:B------:R-:W-:-:S05]  /*3f00*/  IMAD.IADD R2, R0, 0x1, -R29 ;  /* 0x0000000100027824 */ /* 0x000fca00078e0a1d */
[----:B------:R-:W-:-:S04]  /*3f10*/  LEA.HI R2, R2, R2, RZ, 0x1 ;  /* 0x0000000202027211 */ /* 0x000fc800078f08ff */
[----:B------:R-:W-:-:S05]  /*3f20*/  LEA.HI.SX32 R9, R2, R29, 0x1f ;  /* 0x0000001d02097211 */ /* 0x000fca00078ffaff */
[----:B------:R-:W-:-:S04]  /*3f30*/  IMAD.IADD R3, R10, 0x1, R9 ;  /* 0x000000010a037824 */ /* 0x000fc800078e0209 */
[----:B0-----:R-:W-:-:S06]  /*3f40*/  IMAD.WIDE R2, R3, 0x8, R4 ;  /* 0x0000000803027825 */ /* 0x001fcc00078e0204 */
[----:B------:R-:W2:Y:S01]  /*3f50*/  LDG.E.64 R2, desc[UR36][R2.64] ;  /* 0x0000002402027981 */ /* 0x000ea2000c1e1b00 */
[----:B------:R-:W-:Y:S01]  /*3f60*/  BSSY.RECONVERGENT B1, `(.L_x_56) ;  /* 0x000000c000017945 */ /* 0x000fe20003800200 */
[----:B------:R-:W-:Y:S01]  /*3f70*/  MOV R8, R0 ;  /* 0x0000000000087202 */ /* 0x000fe20000000f00 */
        /* <DEDUP_REMOVED lines=10> */
.L_x_57:
[----:B------:R-:W-:Y:S05]  /*4020*/  BSYNC.RECONVERGENT B1 ;  /* 0x0000000000017941 */ /* 0x000fea0003800200 */
.L_x_56:
[----:B------:R-:W-:-:S05]  /*4030*/  VIADD R3, R29, 0x1 ;  /* 0x000000011d037836 */ /* 0x000fca0000000000 */
[----:B------:R-:W-:-:S13]  /*4040*/  ISETP.GE.AND P0, PT, R3, R0, PT ;  /* 0x000000000300720c */ /* 0x000fda0003f06270 */
[----:B------:R-:W-:Y:S05]  /*4050*/  @!P0 BRA `(.L_x_58) ;  /* 0xfffffffc00a88947 */ /* 0x000fea000383ffff */
[----:B------:R-:W-:Y:S05]  /*4060*/  BSYNC.RECONVERGENT B0 ;  /* 0x0000000000007941 */ /* 0x000fea0003800200 */
.L_x_55:
[----:B------:R-:W-:-:S04]  /*4070*/  IMAD.IADD R3, R10, 0x1, R29 ;  /* 0x000000010a037824 */ /* 0x000fc800078e021d */
[----:B------:R-:W-:-:S06]  /*4080*/  IMAD.WIDE R4, R3, 0x8, R4 ;  /* 0x0000000803047825 */ /* 0x000fcc00078e0204 */
[----:B------:R-:W2:Y:S01]  /*4090*/  LDG.E.64 R4, desc[UR36][R4.64] ;  /* 0x0000002404047981 */ /* 0x000ea2000c1e1b00 */
[----:B------:R-:W-:Y:S01]  /*40a0*/  IMAD.MOV.U32 R2, RZ, RZ, R34 ;  /* 0x000000ffff027224 */ /* 0x000fe200078e0022 */
[----:B--2---:R-:W-:-:S14]  /*40b0*/  DSETP.GTU.AND P0, PT, R6, R4, PT ;  /* 0x000000040600722a */ /* 0x004fdc0003f0c000 */
[----:B------:R-:W-:Y:S05]  /*40c0*/  @!P0 BRA `(.L_x_59) ;  /* 0x0000000800788947 */ /* 0x000fea0003800000 */
[----:B------:R-:W-:Y:S01]  /*40d0*/  DSETP.GEU.AND P0, PT, R4, R6, PT ;  /* 0x000000060400722a */ /* 0x000fe20003f0e000 */
[----:B------:R-:W-:Y:S01]  /*40e0*/  IMAD.MOV.U32 R2, RZ, RZ, R34 ;  /* 0x000000ffff027224 */ /* 0x000fe200078e0022 */
[----:B------:R-:W-:-:S12]  /*40f0*/  MOV R29, R0 ;  /* 0x00000000001d7202 */ /* 0x000fd80000000f00 */
[----:B------:R-:W-:Y:S05]  /*4100*/  @!P0 BRA `(.L_x_59) ;  /* 0x0000000800688947 */ /* 0x000fea0003800000 */
[----:B------:R-:W-:Y:S05]  /*4110*/  EXIT ;  /* 0x000000000000794d */ /* 0x000fea0003800000 */
.L_x_54:
[----:B------:R-:W-:-:S05]  /*4120*/  VIADD R0, R3, 0xffffff4b ;  /* 0xffffff4b03007836 */ /* 0x000fca0000000000 */
[----:B------:R-:W-:-:S04]  /*4130*/  ISETP.GT.U32.AND P0, PT, R0, -0xb5, PT ;  /* 0xffffff4b0000780c */ /* 0x000fc80003f04070 */
[----:B------:R-:W-:-:S13]  /*4140*/  ISETP.NE.OR P1, PT, R2, 0x1, P0 ;  /* 0x000000010200780c */ /* 0x000fda0000725670 */
[----:B------:R-:W-:Y:S05]  /*4150*/  @P1 BRA `(.L_x_60) ;  /* 0x00000004004c1947 */ /* 0x000fea0003800000 */
[----:B------:R-:W-:Y:S01]  /*4160*/  SHF.R.U32.HI R3, RZ, 0x2, R36 ;  /* 0x00000002ff037819 */ /* 0x000fe20000011624 */
[----:B------:R-:W-:Y:S01]  /*4170*/  IMAD.SHL.U32 R5, R34, 0x10, RZ ;  /* 0x0000001022057824 */ /* 0x000fe200078e00ff */
[----:B------:R-:W-:Y:S01]  /*4180*/  SHF.R.U32.HI R2, RZ, 0x2, R35 ;  /* 0x00000002ff027819 */ /* 0x000fe20000011623 */
[----:B------:R-:W-:Y:S01]  /*4190*/  IMAD.MOV.U32 R14, RZ, RZ, 0x0 ;  /* 0x00000000ff0e7424 */ /* 0x000fe200078e00ff */
[----:B------:R-:W-:Y:S01]  /*41a0*/  LOP3.LUT R3, R3, R36, RZ, 0x3c, !PT ;  /* 0x0000002403037212 */ /* 0x000fe200078e3cff */
[----:B------:R-:W-:Y:S01]  /*41b0*/  IMAD.MOV.U32 R15, RZ, RZ, 0x3ca00000 ;  /* 0x3ca00000ff0f7424 */ /* 0x000fe200078e00ff */
[----:B------:R-:W-:Y:S01]  /*41c0*/  SHF.R.U32.HI R7, RZ, 0x2, R26 ;  /* 0x00000002ff077819 */ /* 0x000fe2000001161a */
[----:B------:R-:W-:Y:S01]  /*41d0*/  BSSY.RECONVERGENT B0, `(.L_x_61) ;  /* 0x000003e000007945 */ /* 0x000fe20003800200 */
[----:B------:R-:W-:Y:S01]  /*41e0*/  SHF.R.U32.HI R6, RZ, 0x2, R19 ;  /* 0x00000002ff067819 */ /* 0x000fe20000011613 */
[----:B------:R-:W-:Y:S01]  /*41f0*/  IMAD.SHL.U32 R0, R3, 0x2, RZ ;  /* 0x0000000203007824 */ /* 0x000fe200078e00ff */
[----:B------:R-:W-:Y:S01]  /*4200*/  LOP3.LUT R4, R7, R26, RZ, 0x3c, !PT ;  /* 0x0000001a07047212 */ /* 0x000fe200078e3cff */
[----:B------:R-:W-:Y:S01]  /*4210*/  IMAD.MOV.U32 R29, RZ, RZ, RZ ;  /* 0x000000ffff1d7224 */ /* 0x000fe200078e00ff */
[----:B------:R-:W-:-:S02]  /*4220*/  LOP3.LUT R6, R6, R19, RZ, 0x3c, !PT ;  /* 0x0000001306067212 */ /* 0x000fc400078e3cff */
[----:B------:R-:W-:Y:S02]  /*4230*/  LOP3.LUT R0, R34, R5, R0, 0x96, !PT ;  /* 0x0000000522007212 */ /* 0x000fe400078e9600 */
[----:B------:R-:W-:Y:S01]  /*4240*/  LOP3.LUT R5, R2, R35, RZ, 0x3c, !PT ;  /* 0x0000002302057212 */ /* 0x000fe200078e3cff */
[----:B------:R-:W-:Y:S01]  /*4250*/  IMAD.SHL.U32 R7, R6, 0x2, RZ ;  /* 0x0000000206077824 */ /* 0x000fe200078e00ff */
[----:B------:R-:W-:Y:S02]  /*4260*/  LOP3.LUT R0, R0, R3, RZ, 0x3c, !PT ;  /* 0x0000000300007212 */ /* 0x000fe400078e3cff */
[----:B------:R-:W-:Y:S01]  /*4270*/  IADD3 R25, PT, PT, R37, 0x161f14, RZ ;  /* 0x00161f1425197810 */ /* 0x000fe20007ffe0ff */
[----:B------:R-:W-:Y:S01]  /*4280*/  IMAD.SHL.U32 R3, R5, 0x2, RZ ;  /* 0x0000000205037824 */ /* 0x000fe200078e00ff */
[----:B------:R-:W-:Y:S02]  /*4290*/  SHF.L.U32 R2, R0, 0x4, RZ ;  /* 0x0000000400027819 */ /* 0x000fe400000006ff */
[----:B------:R-:W-:-:S02]  /*42a0*/  IADD3 R13, PT, PT, R37, 0x587c5, R0 ;  /* 0x000587c5250d7810 */ /* 0x000fc40007ffe000 */
[----:B------:R-:W-:Y:S01]  /*42b0*/  LOP3.LUT R3, R5, R3, R2, 0x96, !PT ;  /* 0x0000000305037212 */ /* 0x000fe200078e9602 */
[----:B------:R-:W-:-:S03]  /*42c0*/  IMAD.SHL.U32 R5, R4, 0x2, RZ ;  /* 0x0000000204057824 */ /* 0x000fc600078e00ff */
[----:B------:R-:W-:-:S05]  /*42d0*/  LOP3.LUT R2, R3, R0, RZ, 0x3c, !PT ;  /* 0x0000000003027212 */ /* 0x000fca00078e3cff */
[----:B------:R-:W-:-:S05]  /*42e0*/  IMAD.SHL.U32 R3, R2, 0x10, RZ ;  /* 0x0000001002037824 */ /* 0x000fca00078e00ff */
[----:B------:R-:W-:Y:S02]  /*42f0*/  LOP3.LUT R3, R4, R5, R3, 0x96, !PT ;  /* 0x0000000504037212 */ /* 0x000fe400078e9603 */
[----:B------:R-:W-:Y:S02]  /*4300*/  IADD3 R4, PT, PT, R37, 0xb0f8a, R2 ;  /* 0x000b0f8a25047810 */ /* 0x000fe40007ffe002 */
[----:B------:R-:W-:-:S03]  /*4310*/  LOP3.LUT R24, R3, R2, RZ, 0x3c, !PT ;  /* 0x0000000203187212 */ /* 0x000fc600078e3cff */
[----:B------:R-:W-:Y:S01]  /*4320*/  IMAD.WIDE.U32 R4, R4, 0x200000, RZ ;  /* 0x0020000004047825 */ /* 0x000fe200078e00ff */
[----:B------:R-:W-:-:S03]  /*4330*/  IADD3 R11, PT, PT, R37, 0x10974f, R24 ;  /* 0x0010974f250b7810 */ /* 0x000fc60007ffe018 */
[----:B------:R-:W-:Y:S01]  /*4340*/  IMAD.SHL.U32 R3, R24, 0x10, RZ ;  /* 0x0000001018037824 */ /* 0x000fe200078e00ff */
[----:B------:R-:W-:Y:S01]  /*4350*/  LOP3.LUT R12, R4, R13, RZ, 0x3c, !PT ;  /* 0x0000000d040c7212 */ /* 0x000fe200078e3cff */
[----:B------:R-:W-:-:S03]  /*4360*/  IMAD.MOV.U32 R13, RZ, RZ, R5 ;  /* 0x000000ffff0d7224 */ /* 0x000fc600078e0005 */
[----:B------:R-:W-:Y:S01]  /*4370*/  LOP3.LUT R3, R6, R7, R3, 0x96, !PT ;  /* 0x0000000706037212 */ /* 0x000fe200078e9603 */
[----:B------:R0:W1:Y:S03]  /*4380*/  I2F.F64.U64 R4, R12 ;  /* 0x0000000c00047312 */ /* 0x0000660000301800 */
[----:B------:R-:W-:-:S05]  /*4390*/  LOP3.LUT R18, R3, R24, RZ, 0x3c, !PT ;  /* 0x0000001803127212 */ /* 0x000fca00078e3cff */
[----:B------:R-:W-:Y:S02]  /*43a0*/  IMAD.IADD R8, R18, 0x1, R25 ;  /* 0x0000000112087824 */ /* 0x000fe400078e0219 */
[----:B0-----:R-:W-:Y:S02]  /*43b0*/  IMAD.MOV.U32 R12, RZ, RZ, 0x20 ;  /* 0x00000020ff0c7424 */ /* 0x001fe400078e00ff */
[----:B------:R-:W-:Y:S01]  /*43c0*/  IMAD.WIDE.U32 R8, R8, 0x200000, RZ ;  /* 0x0020000008087825 */ /* 0x000fe200078e00ff */
[----:B-1----:R-:W-:Y:S02]  /*43d0*/  DFMA R6, R4, R14, 5.5511151231257827021e-17 ;  /* 0x3c9000000406742b */ /* 0x002fe4000000000e */
[----:B------:R-:W-:Y:S01]  /*43e0*/  LOP3.LUT R10, R8, R11, RZ, 0x3c, !PT ;  /* 0x0000000b080a7212 */ /* 0x000fe200078e3cff */
[----:B------:R-:W0:Y:S01]  /*43f0*/  LDC.64 R4, c[0x0][0x3e0] ;  /* 0x0000f800ff047b82 */ /* 0x000e220000000a00 */
[----:B------:R-:W-:-:S04]  /*4400*/  MOV R11, R9 ;  /* 0x00000009000b7202 */ /* 0x000fc80000000f00 */
[----:B------:R-:W-:Y:S02]  /*4410*/  DMUL R8, R6, 179 ;  /* 0x4066600006087828 */ /* 0x000fe40000000000 */
[----:B------:R-:W1:Y:S08]  /*4420*/  I2F.F64.U64 R10, R10 ;  /* 0x0000000a000a7312 */ /* 0x000e700000301800 */
[----:B------:R2:W3:Y:S01]  /*4430*/  F2I.F64.CEIL R16, R8 ;  /* 0x0000000800107311 */ /* 0x0004e20000309100 */
[----:B-1----:R-:W-:-:S11]  /*4440*/  DFMA R6, R10, R14, 5.5511151231257827021e-17 ;  /* 0x3c9000000a06742b */ /* 0x002fd6000000000e */
.L_x_64:
[----:B------:R-:W-:-:S05]  /*4450*/  IMAD.IADD R3, R12, 0x1, -R29 ;  /* 0x000000010c037824 */ /* 0x000fca00078e0a1d */
[----:B--2---:R-:W-:-:S04]  /*4460*/  LEA.HI R8, R3, R3, RZ, 0x1 ;  /* 0x0000000303087211 */ /* 0x004fc800078f08ff */
[----:B------:R-:W-:-:S05]  /*4470*/  LEA.HI.SX32 R11, R8, R29, 0x1f ;  /* 0x0000001d080b7211 */ /* 0x000fca00078ffaff */
[----:B---3--:R-:W-:-:S04]  /*4480*/  IMAD R9, R16, 0x21, R11 ;  /* 0x0000002110097824 */ /* 0x008fc800078e020b */
        /* <DEDUP_REMOVED lines=8> */
[----:B------:R-:W-:Y:S02]  /*4510*/  IMAD.MOV.U32 R3, RZ, RZ, R29 ;  /* 0x000000ffff037224 */ /* 0x000fe400078e001d */
[----:B------:R-:W-:Y:S02]  /*4520*/  IMAD.MOV.U32 R12, RZ, RZ, R10 ;  /* 0x000000ffff0c7224 */ /* 0x000fe400078e000a */
[----:B------:R-:W-:-:S09]  /*4530*/  IMAD.MOV.U32 R29, RZ, RZ, R11 ;  /* 0x000000ffff1d7224 */ /* 0x000fd200078e000b */
[----:B------:R-:W-:Y:S01]  /*4540*/  @P1 DSETP.GT.AND P0, PT, R8, R6, PT ;  /* 0x000000060800122a */ /* 0x000fe20003f04000 */
[----:B------:R-:W-:-:S05]  /*4550*/  @P1 IMAD.MOV.U32 R29, RZ, RZ, R3 ;  /* 0x000000ffff1d1224 */ /* 0x000fca00078e0003 */
[----:B------:R-:W-:-:S08]  /*4560*/  @P1 SEL R12, R11, R10, P0 ;  /* 0x0000000a0b0c1207 */ /* 0x000fd00000000000 */
.L_x_63:
[----:B------:R-:W-:Y:S05]  /*4570*/  BSYNC.RECONVERGENT B1 ;  /* 0x0000000000017941 */ /* 0x000fea0003800200 */
.L_x_62:
[----:B------:R-:W-:-:S04]  /*4580*/  IADD3 R3, PT, PT, R29, 0x1, RZ ;  /* 0x000000011d037810 */ /* 0x000fc80007ffe0ff */
[----:B------:R-:W-:-:S13]  /*4590*/  ISETP.GE.AND P0, PT, R3, R12, PT ;  /* 0x0000000c0300720c */ /* 0x000fda0003f06270 */
[----:B------:R-:W-:Y:S05]  /*45a0*/  @!P0 BRA `(.L_x_64) ;  /* 0xfffffffc00a88947 */ /* 0x000fea000383ffff */
[----:B------:R-:W-:Y:S05]  /*45b0*/  BSYNC.RECONVERGENT B0 ;  /* 0x0000000000007941 */ /* 0x000fea0003800200 */
.L_x_61:
[----:B------:R-:W-:-:S04]  /*45c0*/  IMAD R3, R16, 0x21, R29 ;  /* 0x0000002110037824 */ /* 0x000fc800078e021d */
[----:B------:R-:W-:-:S06]  /*45d0*/  IMAD.WIDE R4, R3, 0x8, R4 ;  /* 0x0000000803047825 */ /* 0x000fcc00078e0204 */
[----:B------:R-:W2:Y:S01]  /*45e0*/  LDG.E.64 R4, desc[UR36][R4.64] ;  /* 0x0000002404047981 */ /* 0x000ea2000c1e1b00 */
[----:B------:R-:W-:Y:S02]  /*45f0*/  IMAD.MOV.U32 R19, RZ, RZ, R0 ;  /* 0x000000ffff137224 */ /* 0x000fe400078e0000 */
[----:B------:R-:W-:Y:S01]  /*4600*/  IMAD.MOV.U32 R26, RZ, RZ, R34 ;  /* 0x000000ffff1a7224 */ /* 0x000fe200078e0022 */
[----:B--2---:R-:W-:-:S14]  /*4610*/  DSETP.GTU.AND P0, PT, R6, R4, PT ;  /* 0x000000040600722a */ /* 0x004fdc0003f0c000 */
[----:B------:R-:W-:Y:S05]  /*4620*/  @!P0 BRA `(.L_x_59) ;  /* 0x0000000400208947 */ /* 0x000fea0003800000 */
[----:B------:R-:W-:Y:S01]  /*4630*/  DSETP.GEU.AND P0, PT, R4, R6, PT ;  /* 0x000000060400722a */ /* 0x000fe20003f0e000 */
[----:B------:R-:W-:Y:S01]  /*4640*/  IMAD.MOV.U32 R19, RZ, RZ, R0 ;  /* 0x000000ffff137224 */ /* 0x000fe200078e0000 */
[----:B------:R-:W-:Y:S01]  /*4650*/  MOV R29, R12 ;  /* 0x0000000c001d7202 */ /* 0x000fe20000000f00 */
[----:B------:R-:W-:-:S11]  /*4660*/  IMAD.MOV.U32 R26, RZ, RZ, R34 ;  /* 0x000000ffff1a7224 */ /* 0x000fd600078e0022 */
[----:B------:R-:W-:Y:S05]  /*4670*/  @!P0 BRA `(.L_x_59) ;  /* 0x00000004000c8947 */ /* 0x000fea0003800000 */
[----:B------:R-:W-:Y:S05]  /*4680*/  EXIT ;  /* 0x000000000000794d */ /* 0x000fea0003800000 */
.L_x_60:
[----:B------:R-:W-:-:S13]  /*4690*/  ISETP.LT.OR P0, PT, R2, 0x2, P0 ;  /* 0x000000020200780c */ /* 0x000fda0000701670 */
        /* <DEDUP_REMOVED lines=8> */
[----:B------:R-:W-:Y:S01]  /*4720*/  BSSY.RECONVERGENT B0, `(.L_x_66) ;  /* 0x000002e000007945 */ /* 0x000fe20003800200 */
[----:B------:R-:W-:Y:S01]  /*4730*/  IADD3 R25, PT, PT, R37, 0xb0f8a, RZ ;  /* 0x000b0f8a25197810 */ /* 0x000fe20007ffe0ff */
[----:B------:R-:W-:Y:S01]  /*4740*/  IMAD.SHL.U32 R0, R5, 0x2, RZ ;  /* 0x0000000205007824 */ /* 0x000fe200078e00ff */
[----:B------:R-:W-:Y:S01]  /*4750*/  VIMNMX R3, PT, PT, R3, 0x1, !PT ;  /* 0x0000000103037848 */ /* 0x000fe20007fe0100 */
[----:B------:R-:W-:-:S03]  /*4760*/  IMAD.MOV.U32 R29, RZ, RZ, RZ ;  /* 0x000000ffff1d7224 */ /* 0x000fc600078e00ff */
[----:B------:R-:W-:Y:S02]  /*4770*/  LOP3.LUT R0, R34, R7, R0, 0x96, !PT ;  /* 0x0000000722007212 */ /* 0x000fe400078e9600 */
[----:B------:R-:W-:Y:S02]  /*4780*/  VIMNMX R3, PT, PT, R3, 0xb4, PT ;  /* 0x000000b403037848 */ /* 0x000fe40003fe0100 */
[----:B------:R-:W-:Y:S01]  /*4790*/  LOP3.LUT R24, R0, R5, RZ, 0x3c, !PT ;  /* 0x0000000500187212 */ /* 0x000fe200078e3cff */
[----:B------:R-:W-:Y:S02]  /*47a0*/  IMAD.SHL.U32 R0, R4, 0x2, RZ ;  /* 0x0000000204007824 */ /* 0x000fe400078e00ff */
[----:B------:R-:W-:Y:S01]  /*47b0*/  IMAD R3, R2, 0xb4, R3 ;  /* 0x000000b402037824 */ /* 0x000fe200078e0203 */
[----:B------:R-:W-:Y:S01]  /*47c0*/  IADD3 R9, PT, PT, R37, 0x587c5, R24 ;  /* 0x000587c525097810 */ /* 0x000fe20007ffe018 */
[----:B------:R-:W-:-:S05]  /*47d0*/  IMAD.SHL.U32 R5, R24, 0x10, RZ ;  /* 0x0000001018057824 */ /* 0x000fca00078e00ff */
[----:B------:R-:W-:Y:S02]  /*47e0*/  LOP3.LUT R5, R4, R0, R5, 0x96, !PT ;  /* 0x0000000004057212 */ /* 0x000fe400078e9605 */
[----:B------:R-:W-:Y:S02]  /*47f0*/  MOV R0, 0x21 ;  /* 0x0000002100007802 */ /* 0x000fe40000000f00 */
        /* <DEDUP_REMOVED lines=8> */
[----:B------:R-:W-:Y:S02]  /*4880*/  IMAD R10, R3, R0, -0x1755 ;  /* 0xffffe8ab030a7424 */ /* 0x000fe400078e0200 */
[----:B------:R-:W-:-:S08]  /*4890*/  IMAD.MOV.U32 R0, RZ, RZ, 0x20 ;  /* 0x00000020ff007424 */ /* 0x000fd000078e00ff */
.L_x_69:
        /* <DEDUP_REMOVED lines=18> */
.L_x_68:
[----:B------:R-:W-:Y:S05]  /*49c0*/  BSYNC.RECONVERGENT B1 ;  /* 0x0000000000017941 */ /* 0x000fea0003800200 */
.L_x_67:
[----:B------:R-:W-:-:S05]  /*49d0*/  VIADD R3, R29, 0x1 ;  /* 0x000000011d037836 */ /* 0x000fca0000000000 */
[----:B------:R-:W-:-:S13]  /*49e0*/  ISETP.GE.AND P0, PT, R3, R0, PT ;  /* 0x000000000300720c */ /* 0x000fda0003f06270 */
[----:B------:R-:W-:Y:S05]  /*49f0*/  @!P0 BRA `(.L_x_69) ;  /* 0xfffffffc00a88947 */ /* 0x000fea000383ffff */
[----:B------:R-:W-:Y:S05]  /*4a00*/  BSYNC.RECONVERGENT B0 ;  /* 0x0000000000007941 */ /* 0x000fea0003800200 */
.L_x_66:
[----:B------:R-:W-:-:S04]  /*4a10*/  IMAD.IADD R3, R29, 0x1, R10 ;  /* 0x000000011d037824 */ /* 0x000fc800078e020a */
[----:B------:R-:W-:-:S06]  /*4a20*/  IMAD.WIDE R4, R3, 0x8, R4 ;  /* 0x0000000803047825 */ /* 0x000fcc00078e0204 */
[----:B------:R-:W2:Y:S01]  /*4a30*/  LDG.E.64 R4, desc[UR36][R4.64] ;  /* 0x0000002404047981 */ /* 0x000ea2000c1e1b00 */
[----:B------:R-:W-:Y:S01]  /*4a40*/  IMAD.MOV.U32 R2, RZ, RZ, R34 ;  /* 0x000000ffff027224 */ /* 0x000fe200078e0022 */
[----:B--2---:R-:W-:-:S14]  /*4a50*/  DSETP.GTU.AND P0, PT, R6, R4, PT ;  /* 0x000000040600722a */ /* 0x004fdc0003f0c000 */
[----:B------:R-:W-:Y:S05]  /*4a60*/  @!P0 BRA `(.L_x_59) ;  /* 0x0000000000108947 */ /* 0x000fea0003800000 */
[----:B------:R-:W-:-:S14]  /*4a70*/  DSETP.GEU.AND P0, PT, R4, R6, PT ;  /* 0x000000060400722a */ /* 0x000fdc0003f0e000 */
[----:B------:R-:W-:Y:S05]  /*4a80*/  @P0 EXIT ;  /* 0x000000000000094d */ /* 0x000fea0003800000 */
[----:B------:R-:W-:Y:S01]  /*4a90*/  IMAD.MOV.U32 R2, RZ, RZ, R34 ;  /* 0x000000ffff027224 */ /* 0x000fe200078e0022 */
[----:B------:R-:W-:-:S07]  /*4aa0*/  MOV R29, R0 ;  /* 0x00000000001d7202 */ /* 0x000fce0000000f00 */
.L_x_59:
[----:B------:R-:W-:Y:S05]  /*4ab0*/  BSYNC.RECONVERGENT B6 ;  /* 0x0000000000067941 */ /* 0x000fea0003800200 */
.L_x_53:
[----:B------:R-:W-:-:S13]  /*4ac0*/  ISETP.GE.AND P0, PT, R29, 0x1, PT ;  /* 0x000000011d00780c */ /* 0x000fda0003f06270 */
[----:B------:R-:W-:Y:S05]  /*4ad0*/  @!P0 EXIT ;  /* 0x000000000000894d */ /* 0x000fea0003800000 */
[----:B------:R-:W0:Y:S01]  /*4ae0*/  MUFU.RCP64H R5, 17.6999969482421875 ;  /* 0x4031b33300057908 */ /* 0x000e220000001800 */
[----:B------:R-:W-:Y:S01]  /*4af0*/  IMAD.MOV.U32 R6, RZ, RZ, 0x33333333 ;  /* 0x33333333ff067424 */ /* 0x000fe200078e00ff */
[----:B------:R-:W1:Y:S01]  /*4b00*/  LDCU.64 UR4, c[0x0][0x380] ;  /* 0x00007000ff0477ac */ /* 0x000e620008000a00 */
[----:B------:R-:W-:Y:S01]  /*4b10*/  IMAD.MOV.U32 R7, RZ, RZ, 0x4031b333 ;  /* 0x4031b333ff077424 */ /* 0x000fe200078e00ff */
[----:B------:R-:W2:Y:S01]  /*4b20*/  LDC R0, c[0x0][0x384] ;  /* 0x0000e100ff007b82 */ /* 0x000ea20000000800 */
[----:B------:R-:W-:Y:S01]  /*4b30*/  IMAD.MOV.U32 R4, RZ, RZ, 0x1 ;  /* 0x00000001ff047424 */ /* 0x000fe200078e00ff */
[----:B------:R-:W-:-:S05]  /*4b40*/  IADD3 R28, P0, PT, R28, 0x8, RZ ;  /* 0x000000081c1c7810 */ /* 0x000fca0007f1e0ff */
[----:B------:R-:W-:Y:S01]  /*4b50*/  IMAD.X R27, RZ, RZ, R27, P0 ;  /* 0x000000ffff1b7224 */ /* 0x000fe200000e061b */
[----:B------:R-:W3:Y:S01]  /*4b60*/  LDC.64 R10, c[0x0][0x3c0] ;  /* 0x0000f000ff0a7b82 */ /* 0x000ee20000000a00 */
[----:B0-----:R-:W-:-:S08]  /*4b70*/  DFMA R8, R4, -R6, 1 ;  /* 0x3ff000000408742b */ /* 0x001fd00000000806 */
[----:B------:R-:W-:Y:S01]  /*4b80*/  DFMA R8, R8, R8, R8 ;  /* 0x000000080808722b */ /* 0x000fe20000000008 */
[----:B--2---:R-:W-:-:S07]  /*4b90*/  FSETP.GEU.AND P3, PT, |R0|, 6.5827683646048100446e-37, PT ;  /* 0x036000000000780b */ /* 0x004fce0003f6e200 */
[----:B------:R-:W-:Y:S02]  /*4ba0*/  DFMA R8, R4, R8, R4 ;  /* 0x000000080408722b */ /* 0x000fe40000000004 */
[----:B---3--:R-:W-:-:S06]  /*4bb0*/  DSETP.GEU.AND P1, PT, R10, 1, PT ;  /* 0x3ff000000a00742a */ /* 0x008fcc0003f2e000 */
[----:B------:R-:W-:-:S08]  /*4bc0*/  DFMA R4, R8, -R6, 1 ;  /* 0x3ff000000804742b */ /* 0x000fd00000000806 */
[----:B------:R-:W-:-:S08]  /*4bd0*/  DFMA R4, R8, R4, R8 ;  /* 0x000000040804722b */ /* 0x000fd00000000008 */
[----:B-1----:R-:W-:-:S08]  /*4be0*/  DMUL R8, R4, UR4 ;  /* 0x0000000404087c28 */ /* 0x002fd00008000000 */
[----:B------:R-:W-:-:S08]  /*4bf0*/  DFMA R6, R8, -R6, UR4 ;  /* 0x0000000408067e2b */ /* 0x000fd00008000806 */
[----:B------:R-:W-:-:S10]  /*4c00*/  DFMA R4, R4, R6, R8 ;  /* 0x000000060404722b */ /* 0x000fd40000000008 */
[----:B------:R-:W-:-:S05]  /*4c10*/  FFMA R3, RZ, 2.7765624523162841797, R5 ;  /* 0x4031b333ff037823 */ /* 0x000fca0000000005 */
[----:B------:R-:W-:-:S13]  /*4c20*/  FSETP.GT.AND P2, PT, |R3|, 1.469367938527859385e-39, PT ;  /* 0x001000000300780b */ /* 0x000fda0003f44200 */
[----:B------:R-:W-:Y:S05]  /*4c30*/  @P2 BRA P3, `(.L_x_70) ;  /* 0x0000000000242947 */ /* 0x000fea0001800000 */
[----:B------:R-:W0:Y:S01]  /*4c40*/  LDCU.64 UR4, c[0x0][0x380] ;  /* 0x00007000ff0477ac */ /* 0x000e220008000a00 */
[----:B------:R-:W-:Y:S01]  /*4c50*/  MOV R8, 0x33333333 ;  /* 0x3333333300087802 */ /* 0x000fe20000000f00 */
[----:B------:R-:W-:Y:S01]  /*4c60*/  IMAD.MOV.U32 R9, RZ, RZ, 0x4031b333 ;  /* 0x4031b333ff097424 */ /* 0x000fe200078e00ff */
[----:B------:R-:W-:Y:S01]  /*4c70*/  MOV R0, 0x4cb0 ;  /* 0x00004cb000007802 */ /* 0x000fe20000000f00 */
[----:B0-----:R-:W-:Y:S02]  /*4c80*/  IMAD.U32 R10, RZ, RZ, UR4 ;  /* 0x00000004ff0a7e24 */ /* 0x001fe4000f8e00ff */
[----:B------:R-:W-:-:S07]  /*4c90*/  IMAD.U32 R11, RZ, RZ, UR5 ;  /* 0x00000005ff0b7e24 */ /* 0x000fce000f8e00ff */
[----:B------:R-:W-:Y:S05]  /*4ca0*/  CALL.REL.NOINC `($__internal_0_$__cuda_sm20_div_rn_f64_full) ;  /* 0x0000001400587944 */ /* 0x000fea0003c00000 */
[----:B------:R-:W-:Y:S01]  /*4cb0*/  IMAD.MOV.U32 R4, RZ, RZ, R6 ;  /* 0x000000ffff047224 */ /* 0x000fe200078e0006 */
[----:B------:R-:W-:-:S07]  /*4cc0*/  MOV R5, R7 ;  /* 0x0000000700057202 */ /* 0x000fce0000000f00 */
.L_x_70:
[----:B------:R-:W0:Y:S01]  /*4cd0*/  MUFU.RCP64H R7, 3.141765594482421875 ;  /* 0x4009225600077908 */ /* 0x000e220000001800 */
[----:B------:R-:W-:Y:S01]  /*4ce0*/  IMAD.MOV.U32 R8, RZ, RZ, -0x1e962fca ;  /* 0xe169d036ff087424 */ /* 0x000fe200078e00ff */
[----:B------:R-:W-:Y:S01]  /*4cf0*/  DMUL R4, R4, 200 ;  /* 0x4069000004047828 */ /* 0x000fe20000000000 */
[----:B------:R-:W-:Y:S01]  /*4d00*/  IMAD.MOV.U32 R9, RZ, RZ, 0x40092256 ;  /* 0x40092256ff097424 */ /* 0x000fe200078e00ff */
[----:B------:R-:W-:Y:S01]  /*4d10*/  FSETP.GEU.AND P2, PT, |R45|, 6.5827683646048100446e-37, PT ;  /* 0x036000002d00780b */ /* 0x000fe20003f4e200 */
[----:B------:R-:W-:Y:S01]  /*4d20*/  IMAD.MOV.U32 R6, RZ, RZ, 0x1 ;  /* 0x00000001ff067424 */ /* 0x000fe200078e00ff */
[----:B------:R-:W-:Y:S02]  /*4d30*/  BSSY.RECONVERGENT B0, `(.L_x_71) ;  /* 0x0000013000007945 */ /* 0x000fe40003800200 */
[----:B------:R1:W2:Y:S03]  /*4d40*/  F2I.F64.CEIL R3, R4 ;  /* 0x0000000400037311 */ /* 0x0002a60000309100 */
        /* <DEDUP_REMOVED lines=10> */
[----:B-12---:R-:W-:Y:S05]  /*4df0*/  @P0 BRA P2, `(.L_x_72) ;  /* 0x0000000000180947 */ /* 0x006fea0001000000 */
[----:B------:R-:W-:Y:S01]  /*4e00*/  IMAD.MOV.U32 R10, RZ, RZ, R44 ;  /* 0x000000ffff0a7224 */ /* 0x000fe200078e002c */
[----:B------:R-:W-:Y:S01]  /*4e10*/  MOV R11, R45 ;  /* 0x0000002d000b7202 */ /* 0x000fe20000000f00 */
[----:B------:R-:W-:Y:S01]  /*4e20*/  IMAD.MOV.U32 R8, RZ, RZ, -0x1e962fca ;  /* 0xe169d036ff087424 */ /* 0x000fe200078e00ff */
[----:B------:R-:W-:Y:S01]  /*4e30*/  MOV R0, 0x4e60 ;  /* 0x00004e6000007802 */ /* 0x000fe20000000f00 */
[----:B------:R-:W-:-:S07]  /*4e40*/  IMAD.MOV.U32 R9, RZ, RZ, 0x40092256 ;  /* 0x40092256ff097424 */ /* 0x000fce00078e00ff */
[----:B------:R-:W-:Y:S05]  /*4e50*/  CALL.REL.NOINC `($__internal_0_$__cuda_sm20_div_rn_f64_full) ;  /* 0x0000001000ec7944 */ /* 0x000fea0003c00000 */
.L_x_72:
[----:B------:R-:W-:Y:S05]  /*4e60*/  BSYNC.RECONVERGENT B0 ;  /* 0x0000000000007941 */ /* 0x000fea0003800200 */
.L_x_71:
[----:B------:R-:W-:-:S10]  /*4e70*/  DMUL R6, R6, 180 ;  /* 0x4066800006067828 */ /* 0x000fd40000000000 */
[----:B------:R0:W1:Y:S01]  /*4e80*/  F2I.F64.CEIL R6, R6 ;  /* 0x0000000600067311 */ /* 0x0000620000309100 */
[----:B------:R-:W-:Y:S05]  /*4e90*/  @!P1 BRA `(.L_x_73) ;  /* 0x0000000400ec9947 */ /* 0x000fea0003800000 */
[----:B------:R-:W2:Y:S01]  /*4ea0*/  LDCU.64 UR4, c[0x0][0x380] ;  /* 0x00007000ff0477ac */ /* 0x000ea20008000a00 */
[----:B------:R-:W-:Y:S01]  /*4eb0*/  VIMNMX R3, PT, PT, R3, 0xc8, PT ;  /* 0x000000c803037848 */ /* 0x000fe20003fe0100 */
[----:B------:R-:W-:Y:S01]  /*4ec0*/  IMAD.MOV.U32 R4, RZ, RZ, 0xb4 ;  /* 0x000000b4ff047424 */ /* 0x000fe200078e00ff */
[----:B-1----:R-:W-:Y:S01]  /*4ed0*/  VIMNMX R0, PT, PT, R6, 0xb4, PT ;  /* 0x000000b406007848 */ /* 0x002fe20003fe0100 */
[----:B------:R-:W-:Y:S01]  /*4ee0*/  DSETP.NEU.AND P0, PT, R44, RZ, PT ;  /* 0x000000ff2c00722a */ /* 0x000fe20003f0d000 */
[----:B------:R-:W-:Y:S01]  /*4ef0*/  VIMNMX R3, PT, PT, R3, 0x1, !PT ;  /* 0x0000000103037848 */ /* 0x000fe20007fe0100 */
[----:B------:R-:W-:Y:S01]  /*4f00*/  IMAD.MOV.U32 R32, RZ, RZ, RZ ;  /* 0x000000ffff207224 */ /* 0x000fe200078e00ff */
[----:B------:R-:W-:-:S03]  /*4f10*/  VIMNMX R0, PT, PT, R0, 0x1, !PT ;  /* 0x0000000100007848 */ /* 0x000fc60007fe0100 */
[----:B------:R-:W-:Y:S01]  /*4f20*/  IMAD R3, R3, R4, -0xb5 ;  /* 0xffffff4b03037424 */ /* 0x000fe200078e0204 */
[----:B------:R-:W-:Y:S01]  /*4f30*/  SEL R0, R0, 0x1, P0 ;  /* 0x0000000100007807 */ /* 0x000fe20000000000 */
[----:B--2---:R-:W-:-:S06]  /*4f40*/  DSETP.NEU.AND P1, PT, RZ, UR4, PT ;  /* 0x00000004ff007e2a */ /* 0x004fcc000bf2d000 */
[----:B------:R-:W-:-:S04]  /*4f50*/  SEL R3, R3, 0xffffffff, P1 ;  /* 0xffffffff03037807 */ /* 0x000fc80000800000 */
[----:B------:R-:W-:-:S07]  /*4f60*/  IADD3 R31, PT, PT, R0, R3, RZ ;  /* 0x00000003001f7210 */ /* 0x000fce0007ffe0ff */
.L_x_83:
[----:B-1----:R-:W1:Y:S01]  /*4f70*/  LDC.64 R10, c[0x0][0x3c0] ;  /* 0x0000f000ff0a7b82 */ /* 0x002e620000000a00 */
[----:B------:R-:W-:Y:S01]  /*4f80*/  MOV R30, 0x0 ;  /* 0x00000000001e7802 */ /* 0x000fe20000000f00 */
[----:B------:R-:W2:Y:S01]  /*4f90*/  LDCU.64 UR4, c[0x4][0x50] ;  /* 0x01000a00ff0477ac */ /* 0x000ea20008000a00 */
[----:B------:R-:W-:Y:S01]  /*4fa0*/  IMAD.MOV.U32 R17, RZ, RZ, R26 ;  /* 0x000000ffff117224 */ /* 0x000fe200078e001a */
[----:B------:R-:W-:Y:S01]  /*4fb0*/  MOV R6, R28 ;  /* 0x0000001c00067202 */ /* 0x000fe20000000f00 */
[----:B------:R-:W-:Y:S02]  /*4fc0*/  IMAD.MOV.U32 R16, RZ, RZ, R19 ;  /* 0x000000ffff107224 */ /* 0x000fe400078e0013 */
[----:B------:R-:W-:Y:S01]  /*4fd0*/  IMAD.MOV.U32 R26, RZ, RZ, R2 ;  /* 0x000000ffff1a7224 */ /* 0x000fe200078e0002 */
[----:B------:R3:W4:Y:S01]  /*4fe0*/  LDC.64 R8, c[0x4][R30] ;  /* 0x010000001e087b82 */ /* 0x0007220000000a00 */
[----:B0-----:R-:W-:Y:S02]  /*4ff0*/  IMAD.MOV.U32 R7, RZ, RZ, R27 ;  /* 0x000000ffff077224 */ /* 0x001fe400078e001b */
[----:B------:R-:W-:-:S02]  /*5000*/  IMAD.MOV.U32 R19, RZ, RZ, R24 ;  /* 0x000000ffff137224 */ /* 0x000fc400078e0018 */
[----:B------:R-:W-:Y:S02]  /*5010*/  IMAD.MOV.U32 R2, RZ, RZ, R18 ;  /* 0x000000ffff027224 */ /* 0x000fe400078e0012 */
[----:B--2---:R-:W-:Y:S02]  /*5020*/  IMAD.U32 R4, RZ, RZ, UR4 ;  /* 0x00000004ff047e24 */ /* 0x004fe4000f8e00ff */
[----:B------:R-:W-:Y:S01]  /*5030*/  IMAD.U32 R5, RZ, RZ, UR5 ;  /* 0x00000005ff057e24 */ /* 0x000fe2000f8e00ff */
[----:B-1----:R3:W-:Y:S06]  /*5040*/  STL.64 [R1+0x8], R10 ;  /* 0x0000080a01007387 */ /* 0x0027ec0000100a00 */
[----:B------:R-:W-:-:S07]  /*5050*/  LEPC R20, `(.L_x_74) ;  /* 0x000000001014794e */ /* 0x000fce0000000000 */
[----:B---34-:R-:W-:Y:S05]  /*5060*/  CALL.ABS.NOINC R8 ;  /* 0x0000000008007343 */ /* 0x018fea0003c00000 */
.L_x_74:
[----:B------:R-:W0:Y:S01]  /*5070*/  LDC.64 R8, c[0x0][0x3c8] ;  /* 0x0000f200ff087b82 */ /* 0x000e220000000a00 */
[----:B------:R-:W1:Y:S01]  /*5080*/  LDCU.64 UR4, c[0x4][0x58] ;  /* 0x01000b00ff0477ac */ /* 0x000e620008000a00 */
[----:B------:R-:W-:Y:S02]  /*5090*/  IMAD.MOV.U32 R6, RZ, RZ, R28 ;  /* 0x000000ffff067224 */ /* 0x000fe400078e001c */
[----:B------:R-:W-:-:S04]  /*50a0*/  IMAD.MOV.U32 R7, RZ, RZ, R27 ;  /* 0x000000ffff077224 */ /* 0x000fc800078e001b */
[----:B------:R2:W3:Y:S01]  /*50b0*/  LDC.64 R10, c[0x4][R30] ;  /* 0x010000001e0a7b82 */ /* 0x0004e20000000a00 */
[----:B-1----:R-:W-:Y:S01]  /*50c0*/  MOV R4, UR4 ;  /* 0x0000000400047c02 */ /* 0x002fe20008000f00 */
[----:B------:R-:W-:Y:S01]  /*50d0*/  IMAD.U32 R5, RZ, RZ, UR5 ;  /* 0x00000005ff057e24 */ /* 0x000fe2000f8e00ff */
[----:B0-----:R2:W-:Y:S06]  /*50e0*/  STL.64 [R1+0x8], R8 ;  /* 0x0000080801007387 */ /* 0x0015ec0000100a00 */
[----:B------:R-:W-:-:S07]  /*50f0*/  LEPC R20, `(.L_x_75) ;  /* 0x000000001014794e */ /* 0x000fce0000000000 */
[----:B--23--:R-:W-:Y:S05]  /*5100*/  CALL.ABS.NOINC R10 ;  /* 0x000000000a007343 */ /* 0x00cfea0003c00000 */
.L_x_75:
        /* <DEDUP_REMOVED lines=8> */
[----:B------:R-:W-:-:S04]  /*5190*/  SHF.L.U32 R4, R0, 0x1, RZ ;  /* 0x0000000100047819 */ /* 0x000fc800000006ff */
[----:B------:R-:W-:-:S04]  /*51a0*/  LOP3.LUT R3, R2, R3, R4, 0x96, !PT ;  /* 0x0000000302037212 */ /* 0x000fc800078e9604 */
[----:B------:R-:W-:Y:S01]  /*51b0*/  LOP3.LUT R24, R3, R0, RZ, 0x3c, !PT ;  /* 0x0000000003187212 */ /* 0x000fe200078e3cff */
[----:B------:R-:W-:-:S03]  /*51c0*/  IMAD.SHL.U32 R3, R5, 0x2, RZ ;  /* 0x0000000205037824 */ /* 0x000fc600078e00ff */
[C---:B------:R-:W-:Y:S01]  /*51d0*/  IADD3 R9, PT, PT, R25.reuse, 0x587c5, R24 ;  /* 0x000587c519097810 */ /* 0x040fe20007ffe018 */
[----:B------:R-:W-:Y:S02]  /*51e0*/  IMAD.SHL.U32 R0, R24, 0x10, RZ ;  /* 0x0000001018007824 */ /* 0x000fe400078e00ff */
[----:B------:R-:W-:-:S03]  /*51f0*/  VIADD R25, R25, 0xb0f8a ;  /* 0x000b0f8a19197836 */ /* 0x000fc60000000000 */
[----:B------:R-:W-:Y:S01]  /*5200*/  LOP3.LUT R3, R5, R3, R0, 0x96, !PT ;  /* 0x0000000305037212 */ /* 0x000fe200078e9600 */
[----:B------:R-:W-:-:S03]  /*5210*/  IMAD.MOV.U32 R0, RZ, RZ, RZ ;  /* 0x000000ffff007224 */ /* 0x000fc600078e00ff */
[----:B------:R-:W-:Y:S01]  /*5220*/  LOP3.LUT R18, R3, R24, RZ, 0x3c, !PT ;  /* 0x0000001803127212 */ /* 0x000fe200078e3cff */
[----:B------:R-:W-:-:S04]  /*5230*/  IMAD.MOV.U32 R3, RZ, RZ, 0xbb7 ;  /* 0x00000bb7ff037424 */ /* 0x000fc800078e00ff */
[----:B------:R-:W-:-:S04]  /*5240*/  IMAD.IADD R4, R18, 0x1, R25 ;  /* 0x0000000112047824 */ /* 0x000fc800078e0219 */
[----:B------:R-:W-:-:S03]  /*5250*/  IMAD.WIDE.U32 R4, R4, 0x200000, RZ ;  /* 0x0020000004047825 */ /* 0x000fc600078e00ff */
[----:B------:R-:W-:Y:S02]  /*5260*/  LOP3.LUT R8, R4, R9, RZ, 0x3c, !PT ;  /* 0x0000000904087212 */ /* 0x000fe400078e3cff */
[----:B------:R-:W-:Y:S02]  /*5270*/  MOV R9, R5 ;  /* 0x0000000500097202 */ /* 0x000fe40000000f00 */
[----:B------:R-:W0:Y:S02]  /*5280*/  LDC.64 R4, c[0x0][0x3d8] ;  /* 0x0000f600ff047b82 */ /* 0x000e240000000a00 */
[----:B------:R-:W1:Y:S02]  /*5290*/  I2F.F64.U64 R6, R8 ;  /* 0x0000000800067312 */ /* 0x000e640000301800 */
[----:B-1----:R-:W-:-:S11]  /*52a0*/  DFMA R6, R6, R10, 5.5511151231257827021e-17 ;  /* 0x3c9000000606742b */ /* 0x002fd6000000000a */
.L_x_79:
[----:B------:R-:W-:-:S04]  /*52b0*/  IADD3 R8, PT, PT, -R0, R3, RZ ;  /* 0x0000000300087210 */ /* 0x000fc80007ffe1ff */
[----:B------:R-:W-:-:S04]  /*52c0*/  LEA.HI R9, R8, R8, RZ, 0x1 ;  /* 0x0000000808097211 */ /* 0x000fc800078f08ff */
[----:B------:R-:W-:-:S05]  /*52d0*/  LEA.HI.SX32 R11, R9, R0, 0x1f ;  /* 0x00000000090b7211 */ /* 0x000fca00078ffaff */
[----:B------:R-:W-:-:S04]  /*52e0*/  IMAD R9, R31, 0xbb8, R11 ;  /* 0x00000bb81f097824 */ /* 0x000fc800078e020b */
        /* <DEDUP_REMOVED lines=10> */
[----:B------:R-:W-:Y:S01]  /*5390*/  IMAD.MOV.U32 R8, RZ, RZ, R0 ;  /* 0x000000ffff087224 */ /* 0x000fe200078e0000 */
[----:B------:R-:W-:-:S04]  /*53a0*/  MOV R0, R11 ;  /* 0x0000000b00007202 */ /* 0x000fc80000000f00 */
[----:B------:R-:W-:Y:S01]  /*53b0*/  @P1 SEL R3, R11, R10, P0 ;  /* 0x0000000a0b031207 */ /* 0x000fe20000000000 */
[----:B------:R-:W-:-:S07]  /*53c0*/  @P1 IMAD.MOV.U32 R0, RZ, RZ, R8 ;  /* 0x000000ffff001224 */ /* 0x000fce00078e0008 */
.L_x_78:
[----:B------:R-:W-:Y:S05]  /*53d0*/  BSYNC.RECONVERGENT B1 ;  /* 0x0000000000017941 */ /* 0x000fea0003800200 */
.L_x_77:
[----:B------:R-:W-:-:S05]  /*53e0*/  VIADD R8, R0, 0x1 ;  /* 0x0000000100087836 */ /* 0x000fca0000000000 */
[----:B------:R-:W-:-:S13]  /*53f0*/  ISETP.GE.AND P0, PT, R8, R3, PT ;  /* 0x000000030800720c */ /* 0x000fda0003f06270 */
[----:B------:R-:W-:Y:S05]  /*5400*/  @!P0 BRA `(.L_x_79) ;  /* 0xfffffffc00a88947 */ /* 0x000fea000383ffff */
[----:B------:R-:W-:Y:S05]  /*5410*/  BSYNC.RECONVERGENT B0 ;  /* 0x0000000000007941 */ /* 0x000fea0003800200 */
.L_x_76:
[----:B------:R-:W-:-:S04]  /*5420*/  IMAD R9, R31, 0xbb8, R0 ;  /* 0x00000bb81f097824 */ /* 0x000fc800078e0200 */
[----:B------:R-:W-:-:S06]  /*5430*/  IMAD.WIDE R4, R9, 0x8, R4 ;  /* 0x0000000809047825 */ /* 0x000fcc00078e0204 */
[----:B------:R-:W2:Y:S01]  /*5440*/  LDG.E.64 R4, desc[UR36][R4.64] ;  /* 0x0000002404047981 */ /* 0x000ea2000c1e1b00 */
[----:B------:R-:W-:Y:S01]  /*5450*/  BSSY.RECONVERGENT B0, `(.L_x_80) ;  /* 0x0000006000007945 */ /* 0x000fe20003800200 */
[----:B--2---:R-:W-:-:S14]  /*5460*/  DSETP.GTU.AND P0, PT, R6, R4, PT ;  /* 0x000000040600722a */ /* 0x004fdc0003f0c000 */
[----:B------:R-:W-:Y:S05]  /*5470*/  @!P0 BRA `(.L_x_81) ;  /* 0x00000000000c8947 */ /* 0x000fea0003800000 */
[----:B------:R-:W-:Y:S01]  /*5480*/  DSETP.GEU.AND P0, PT, R4, R6, PT ;  /* 0x000000060400722a */ /* 0x000fe20003f0e000 */
[----:B------:R-:W-:-:S13]  /*5490*/  IMAD.MOV.U32 R0, RZ, RZ, R3 ;  /* 0x000000ffff007224 */ /* 0x000fda00078e0003 */
[----:B------:R-:W-:-:S07]  /*54a0*/  @P0 IMAD.MOV.U32 R0, RZ, RZ, -0x1 ;  /* 0xffffffffff000424 */ /* 0x000fce00078e00ff */
.L_x_81:
[----:B------:R-:W-:Y:S05]  /*54b0*/  BSYNC.RECONVERGENT B0 ;  /* 0x0000000000007941 */ /* 0x000fea0003800200 */
.L_x_80:
[----:B------:R-:W0:Y:S01]  /*54c0*/  LDCU.64 UR4, c[0x0][0x3c8] ;  /* 0x00007900ff0477ac */ /* 0x000e220008000a00 */
[----:B------:R-:W0:Y:S01]  /*54d0*/  I2F.F64 R16, R0 ;  /* 0x0000000000107312 */ /* 0x000e220000201c00 */
[----:B------:R-:W-:Y:S01]  /*54e0*/  MOV R3, 0x0 ;  /* 0x0000000000037802 */ /* 0x000fe20000000f00 */
[----:B------:R-:W-:Y:S02]  /*54f0*/  IMAD.MOV.U32 R6, RZ, RZ, R28 ;  /* 0x000000ffff067224 */ /* 0x000fe400078e001c */
[----:B------:R-:W-:Y:S01]  /*5500*/  IMAD.MOV.U32 R7, RZ, RZ, R27 ;  /* 0x000000ffff077224 */ /* 0x000fe200078e001b */
[----:B------:R1:W2:Y:S01]  /*5510*/  LDC.64 R8, c[0x4][R3] ;  /* 0x0100000003087b82 */ /* 0x0002a20000000a00 */
[----:B0-----:R-:W-:Y:S01]  /*5520*/  DADD R16, R16, UR4 ;  /* 0x0000000410107e29 */ /* 0x001fe20008000000 */
[----:B------:R-:W0:Y:S06]  /*5530*/  LDCU.64 UR4, c[0x4][0x60] ;  /* 0x01000c00ff0477ac */ /* 0x000e2c0008000a00 */
[----:B------:R1:W-:Y:S01]  /*5540*/  STL.64 [R1+0x8], R16 ;  /* 0x0000081001007387 */ /* 0x0003e20000100a00 */
[----:B0-----:R-:W-:Y:S01]  /*5550*/  MOV R4, UR4 ;  /* 0x0000000400047c02 */ /* 0x001fe20008000f00 */
[----:B-1----:R-:W-:-:S07]  /*5560*/  IMAD.U32 R5, RZ, RZ, UR5 ;  /* 0x00000005ff057e24 */ /* 0x002fce000f8e00ff */
[----:B------:R-:W-:-:S07]  /*5570*/  LEPC R20, `(.L_x_82) ;  /* 0x000000001014794e */ /* 0x000fce0000000000 */
[----:B--2---:R-:W-:Y:S05]  /*5580*/  CALL.ABS.NOINC R8 ;  /* 0x0000000008007343 */ /* 0x004fea0003c00000 */
.L_x_82:
[----:B------:R-:W2:Y:S01]  /*5590*/  LDG.E R3, desc[UR36][R22.64] ;  /* 0x0000002416037981 */ /* 0x000ea2000c1e1900 */
[----:B------:R-:W0:Y:S01]  /*55a0*/  LDC.64 R4, c[0x0][0x3f0] ;  /* 0x0000fc00ff047b82 */ /* 0x000e220000000a00 */
[----:B--2---:R-:W-:-:S04]  /*55b0*/  IMAD R3, R38, 0x32, R3 ;  /* 0x0000003226037824 */ /* 0x004fc800078e0203 */
[----:B0-----:R-:W-:-:S05]  /*55c0*/  IMAD.WIDE R4, R3, 0x8, R4 ;  /* 0x0000000803047825 */ /* 0x001fca00078e0204 */
[----:B------:R1:W-:Y:S04]  /*55d0*/  STG.E.64 desc[UR36][R4.64], R16 ;  /* 0x0000001004007986 */ /* 0x0003e8000c101b24 */
[----:B------:R-:W2:Y:S01]  /*55e0*/  LDG.E R0, desc[UR36][R22.64] ;  /* 0x0000002416007981 */ /* 0x000ea2000c1e1900 */
[----:B------:R-:W-:-:S04]  /*55f0*/  IADD3 R32, PT, PT, R32, 0x1, RZ ;  /* 0x0000000120207810 */ /* 0x000fc80007ffe0ff */
[----:B------:R-:W-:Y:S01]  /*5600*/  ISETP.NE.AND P0, PT, R32, R29, PT ;  /* 0x0000001d2000720c */ /* 0x000fe20003f05270 */
[----:B--2---:R-:W-:-:S05]  /*5610*/  VIADD R3, R0, 0x1 ;  /* 0x0000000100037836 */ /* 0x004fca0000000000 */
[----:B------:R1:W-:Y:S07]  /*5620*/  STG.E desc[UR36][R22.64], R3 ;  /* 0x0000000316007986 */ /* 0x0003ee000c101924 */
[----:B------:R-:W-:Y:S05]  /*5630*/  @P0 BRA `(.L_x_83) ;  /* 0xfffffff8004c0947 */ /* 0x000fea000383ffff */
[----:B------:R-:W-:Y:S05]  /*5640*/  EXIT ;  /* 0x000000000000794d */ /* 0x000fea0003800000 */
.L_x_73:
        /* <DEDUP_REMOVED lines=11> */
[----:B------:R-:W-:-:S05]  /*5700*/  SEL R31, R0, 0xffffffff, P1 ;  /* 0xffffffff001f7807 */ /* 0x000fca0000800000 */
[----:B------:R-:W-:-:S07]  /*5710*/  IMAD.IADD R31, R6, 0x1, R31 ;  /* 0x00000001061f7824 */ /* 0x000fce00078e021f */
.L_x_95:
[----:B------:R-:W1:Y:S01]  /*5720*/  LDC.64 R8, c[0x0][0x3c0] ;  /* 0x0000f000ff087b82 */ /* 0x000e620000000a00 */
[----:B0-----:R-:W-:Y:S01]  /*5730*/  MOV R16, 0x0 ;  /* 0x0000000000107802 */ /* 0x001fe20000000f00 */
[----:B------:R-:W2:Y:S01]  /*5740*/  LDCU.64 UR4, c[0x4][0x50] ;  /* 0x01000a00ff0477ac */ /* 0x000ea20008000a00 */
[----:B------:R-:W-:Y:S02]  /*5750*/  IMAD.MOV.U32 R6, RZ, RZ, R28 ;  /* 0x000000ffff067224 */ /* 0x000fe400078e001c */
[----:B0-----:R-:W-:-:S03]  /*5760*/  IMAD.MOV.U32 R7, RZ, RZ, R27 ;  /* 0x000000ffff077224 */ /* 0x001fc600078e001b */
[----:B------:R0:W3:Y:S01]  /*5770*/  LDC.64 R10, c[0x4][R16] ;  /* 0x01000000100a7b82 */ /* 0x0000e20000000a00 */
[----:B--2---:R-:W-:Y:S01]  /*5780*/  IMAD.U32 R4, RZ, RZ, UR4 ;  /* 0x00000004ff047e24 */ /* 0x004fe2000f8e00ff */
[----:B------:R-:W-:Y:S01]  /*5790*/  MOV R5, UR5 ;  /* 0x0000000500057c02 */ /* 0x000fe20008000f00 */
[----:B-1----:R0:W-:Y:S06]  /*57a0*/  STL.64 [R1+0x8], R8 ;  /* 0x0000080801007387 */ /* 0x0021ec0000100a00 */
[----:B------:R-:W-:-:S07]  /*57b0*/  LEPC R20, `(.L_x_84) ;  /* 0x000000001014794e */ /* 0x000fce0000000000 */
[----:B0--3--:R-:W-:Y:S05]  /*57c0*/  CALL.ABS.NOINC R10 ;  /* 0x000000000a007343 */ /* 0x009fea0003c00000 */
.L_x_84:
[----:B------:R-:W-:Y:S01]  /*57d0*/  SHF.R.U32.HI R3, RZ, 0x2, R26 ;  /* 0x00000002ff037819 */ /* 0x000fe2000001161a */
[----:B------:R-:W-:Y:S01]  /*57e0*/  IMAD.SHL.U32 R5, R18, 0x10, RZ ;  /* 0x0000001012057824 */ /* 0x000fe200078e00ff */
[----:B------:R-:W-:Y:S01]  /*57f0*/  SHF.R.U32.HI R4, RZ, 0x2, R19 ;  /* 0x00000002ff047819 */ /* 0x000fe20000011613 */
[----:B------:R-:W-:Y:S01]  /*5800*/  VIADD R33, R25, 0xb0f8a ;  /* 0x000b0f8a19217836 */ /* 0x000fe20000000000 */
[----:B------:R-:W-:Y:S01]  /*5810*/  LOP3.LUT R3, R3, R26, RZ, 0x3c, !PT ;  /* 0x0000001a03037212 */ /* 0x000fe200078e3cff */
[----:B------:R-:W0:Y:S01]  /*5820*/  LDCU.64 UR4, c[0x0][0x3c0] ;  /* 0x00007800ff0477ac */ /* 0x000e220008000a00 */
[----:B------:R-:W-:Y:S01]  /*5830*/  LOP3.LUT R4, R4, R19, RZ, 0x3c, !PT ;  /* 0x0000001304047212 */ /* 0x000fe200078e3cff */
[----:B------:R-:W-:Y:S01]  /*5840*/  IMAD.MOV.U32 R9, RZ, RZ, 0x3ca00000 ;  /* 0x3ca00000ff097424 */ /* 0x000fe200078e00ff */
[----:B------:R-:W-:Y:S01]  /*5850*/  MOV R8, 0x0 ;  /* 0x0000000000087802 */ /* 0x000fe20000000f00 */
[----:B------:R-:W-:Y:S01]  /*5860*/  IMAD.SHL.U32 R0, R3, 0x2, RZ ;  /* 0x0000000203007824 */ /* 0x000fe200078e00ff */
[----:B------:R-:W-:Y:S04]  /*5870*/  BSSY.RECONVERGENT B6, `(.L_x_85) ;  /* 0x0000070000067945 */ /* 0x000fe80003800200 */
[----:B------:R-:W-:-:S04]  /*5880*/  LOP3.LUT R0, R18, R5, R0, 0x96, !PT ;  /* 0x0000000512007212 */ /* 0x000fc800078e9600 */
[----:B------:R-:W-:Y:S02]  /*5890*/  LOP3.LUT R26, R0, R3, RZ, 0x3c, !PT ;  /* 0x00000003001a7212 */ /* 0x000fe400078e3cff */
[----:B------:R-:W-:Y:S02]  /*58a0*/  SHF.L.U32 R0, R4, 0x1, RZ ;  /* 0x0000000104007819 */ /* 0x000fe400000006ff */
[--C-:B------:R-:W-:Y:S01]  /*58b0*/  IADD3 R7, PT, PT, R25, 0x587c5, R26.reuse ;  /* 0x000587c519077810 */ /* 0x100fe20007ffe01a */
[----:B------:R-:W-:Y:S02]  /*58c0*/  IMAD.SHL.U32 R3, R26, 0x10, RZ ;  /* 0x000000101a037824 */ /* 0x000fe400078e00ff */
[----:B------:R-:W-:-:S03]  /*58d0*/  IMAD.MOV.U32 R34, RZ, RZ, R26 ;  /* 0x000000ffff227224 */ /* 0x000fc600078e001a */
[----:B------:R-:W-:Y:S01]  /*58e0*/  LOP3.LUT R3, R4, R0, R3, 0x96, !PT ;  /* 0x0000000004037212 */ /* 0x000fe200078e9603 */
[----:B------:R-:W-:-:S03]  /*58f0*/  IMAD.MOV.U32 R0, RZ, RZ, R18 ;  /* 0x000000ffff007224 */ /* 0x000fc600078e0012 */
[----:B------:R-:W-:-:S05]  /*5900*/  LOP3.LUT R19, R3, R26, RZ, 0x3c, !PT ;  /* 0x0000001a03137212 */ /* 0x000fca00078e3cff */
[----:B------:R-:W-:Y:S02]  /*5910*/  IMAD.IADD R4, R19, 0x1, R33 ;  /* 0x0000000113047824 */ /* 0x000fe400078e0221 */
[----:B------:R-:W-:Y:S02]  /*5920*/  IMAD.MOV.U32 R32, RZ, RZ, R19 ;  /* 0x000000ffff207224 */ /* 0x000fe400078e0013 */
[----:B------:R-:W-:-:S03]  /*5930*/  IMAD.WIDE.U32 R4, R4, 0x200000, RZ ;  /* 0x0020000004047825 */ /* 0x000fc600078e00ff */
[----:B------:R-:W-:Y:S01]  /*5940*/  LOP3.LUT R6, R4, R7, RZ, 0x3c, !PT ;  /* 0x0000000704067212 */ /* 0x000fe200078e3cff */
[----:B------:R-:W-:-:S04]  /*5950*/  IMAD.MOV.U32 R7, RZ, RZ, R5 ;  /* 0x000000ffff077224 */ /* 0x000fc800078e0005 */
[----:B------:R-:W1:Y:S02]  /*5960*/  I2F.F64.U64 R4, R6 ;  /* 0x0000000600047312 */ /* 0x000e640000301800 */
[----:B-1----:R-:W-:-:S08]  /*5970*/  DFMA R4, R4, R8, 5.5511151231257827021e-17 ;  /* 0x3c9000000404742b */ /* 0x002fd00000000008 */
[----:B0-----:R-:W-:-:S14]  /*5980*/  DSETP.GT.AND P0, PT, R4, UR4, PT ;  /* 0x0000000404007e2a */ /* 0x001fdc000bf04000 */
[----:B------:R-:W-:Y:S05]  /*5990*/  @P0 BRA `(.L_x_86) ;  /* 0x0000000400740947 */ /* 0x000fea0003800000 */
[----:B------:R-:W0:Y:S01]  /*59a0*/  LDC.64 R8, c[0x0][0x3c8] ;  /* 0x0000f200ff087b82 */ /* 0x000e220000000a00 */
[----:B------:R-:W1:Y:S01]  /*59b0*/  LDCU.64 UR4, c[0x4][0x58] ;  /* 0x01000b00ff0477ac */ /* 0x000e620008000a00 */
[----:B------:R-:W-:Y:S02]  /*59c0*/  IMAD.MOV.U32 R6, RZ, RZ, R28 ;  /* 0x000000ffff067224 */ /* 0x000fe400078e001c */
[----:B------:R-:W-:-:S04]  /*59d0*/  IMAD.MOV.U32 R7, RZ, RZ, R27 ;  /* 0x000000ffff077224 */ /* 0x000fc800078e001b */
[----:B------:R-:W2:Y:S01]  /*59e0*/  LDC.64 R16, c[0x4][R16] ;  /* 0x0100000010107b82 */ /* 0x000ea20000000a00 */
[----:B-1----:R-:W-:Y:S01]  /*59f0*/  MOV R4, UR4 ;  /* 0x0000000400047c02 */ /* 0x002fe20008000f00 */
[----:B------:R-:W-:Y:S01]  /*5a00*/  IMAD.U32 R5, RZ, RZ, UR5 ;  /* 0x00000005ff057e24 */ /* 0x000fe2000f8e00ff */
[----:B0-----:R0:W-:Y:S06]  /*5a10*/  STL.64 [R1+0x8], R8 ;  /* 0x0000080801007387 */ /* 0x0011ec0000100a00 */
[----:B------:R-:W-:-:S07]  /*5a20*/  LEPC R20, `(.L_x_87) ;  /* 0x000000001014794e */ /* 0x000fce0000000000 */
[----:B0-2---:R-:W-:Y:S05]  /*5a30*/  CALL.ABS.NOINC R16 ;  /* 0x0000000010007343 */ /* 0x005fea0003c00000 */
.L_x_87:
[----:B------:R-:W-:Y:S01]  /*5a40*/  SHF.R.U32.HI R3, RZ, 0x2, R2 ;  /* 0x00000002ff037819 */ /* 0x000fe20000011602 */
[----:B------:R-:W-:Y:S01]  /*5a50*/  IMAD.SHL.U32 R0, R19, 0x10, RZ ;  /* 0x0000001013007824 */ /* 0x000fe200078e00ff */
[----:B------:R-:W-:Y:S01]  /*5a60*/  SHF.R.U32.HI R5, RZ, 0x2, R24 ;  /* 0x00000002ff057819 */ /* 0x000fe20000011618 */
[----:B------:R-:W-:Y:S01]  /*5a70*/  VIADD R33, R25, 0x161f14 ;  /* 0x00161f1419217836 */ /* 0x000fe20000000000 */
[----:B------:R-:W-:Y:S01]  /*5a80*/  LOP3.LUT R3, R3, R2, RZ, 0x3c, !PT ;  /* 0x0000000203037212 */ /* 0x000fe200078e3cff */
[----:B------:R-:W-:Y:S01]  /*5a90*/  IMAD.MOV.U32 R8, RZ, RZ, 0x0 ;  /* 0x00000000ff087424 */ /* 0x000fe200078e00ff */
[----:B------:R-:W-:Y:S01]  /*5aa0*/  LOP3.LUT R5, R5, R24, RZ, 0x3c, !PT ;  /* 0x0000001805057212 */ /* 0x000fe200078e3cff */
[----:B------:R-:W-:Y:S01]  /*5ab0*/  IMAD.MOV.U32 R9, RZ, RZ, 0x3ca00000 ;  /* 0x3ca00000ff097424 */ /* 0x000fe200078e00ff */
[----:B------:R-:W-:Y:S01]  /*5ac0*/  SHF.L.U32 R2, R3, 0x1, RZ ;  /* 0x0000000103027819 */ /* 0x000fe200000006ff */
[----:B------:R-:W-:Y:S03]  /*5ad0*/  BSSY.RECONVERGENT B0, `(.L_x_88) ;  /* 0x0000027000007945 */ /* 0x000fe60003800200 */
[----:B------:R-:W-:Y:S01]  /*5ae0*/  LOP3.LUT R0, R19, R0, R2, 0x96, !PT ;  /* 0x0000000013007212 */ /* 0x000fe200078e9602 */
[----:B------:R-:W-:-:S03]  /*5af0*/  IMAD.SHL.U32 R2, R5, 0x2, RZ ;  /* 0x0000000205027824 */ /* 0x000fc600078e00ff */
[----:B------:R-:W-:-:S04]  /*5b00*/  LOP3.LUT R34, R0, R3, RZ, 0x3c, !PT ;  /* 0x0000000300227212 */ /* 0x000fc800078e3cff */
[----:B------:R-:W-:Y:S01]  /*5b10*/  IADD3 R7, PT, PT, R25, 0x10974f, R34 ;  /* 0x0010974f19077810 */ /* 0x000fe20007ffe022 */
[----:B------:R-:W-:-:S05]  /*5b20*/  IMAD.SHL.U32 R0, R34, 0x10, RZ ;  /* 0x0000001022007824 */ /* 0x000fca00078e00ff */
[----:B------:R-:W-:Y:S01]  /*5b30*/  LOP3.LUT R5, R5, R2, R0, 0x96, !PT ;  /* 0x0000000205057212 */ /* 0x000fe200078e9600 */
[----:B------:R-:W-:-:S03]  /*5b40*/  IMAD.MOV.U32 R0, RZ, RZ, RZ ;  /* 0x000000ffff007224 */ /* 0x000fc600078e00ff */
[----:B------:R-:W-:-:S05]  /*5b50*/  LOP3.LUT R32, R5, R34, RZ, 0x3c, !PT ;  /* 0x0000002205207212 */ /* 0x000fca00078e3cff */
[----:B------:R-:W-:-:S04]  /*5b60*/  IMAD.IADD R2, R32, 0x1, R33 ;  /* 0x0000000120027824 */ /* 0x000fc800078e0221 */
[----:B------:R-:W-:-:S03]  /*5b70*/  IMAD.WIDE.U32 R2, R2, 0x200000, RZ ;  /* 0x0020000002027825 */ /* 0x000fc600078e00ff */
[----:B------:R-:W-:Y:S02]  /*5b80*/  LOP3.LUT R6, R2, R7, RZ, 0x3c, !PT ;  /* 0x0000000702067212 */ /* 0x000fe400078e3cff */
[----:B------:R-:W-:Y:S02]  /*5b90*/  MOV R7, R3 ;  /* 0x0000000300077202 */ /* 0x000fe40000000f00 */
[----:B------:R-:W0:Y:S02]  /*5ba0*/  LDC.64 R2, c[0x0][0x3d8] ;  /* 0x0000f600ff027b82 */ /* 0x000e240000000a00 */
[----:B------:R-:W1:Y:S02]  /*5bb0*/  I2F.F64.U64 R4, R6 ;  /* 0x0000000600047312 */ /* 0x000e640000301800 */
[----:B-1----:R-:W-:Y:S01]  /*5bc0*/  DFMA R4, R4, R8, 5.5511151231257827021e-17 ;  /* 0x3c9000000404742b */ /* 0x002fe20000000008 */
[----:B------:R-:W-:-:S10]  /*5bd0*/  IMAD.MOV.U32 R9, RZ, RZ, 0xbb7 ;  /* 0x00000bb7ff097424 */ /* 0x000fd400078e00ff */
.L_x_91:
        /* <DEDUP_REMOVED lines=18> */
.L_x_90:
[----:B------:R-:W-:Y:S05]  /*5d00*/  BSYNC.RECONVERGENT B1 ;  /* 0x0000000000017941 */ /* 0x000fea0003800200 */
.L_x_89:
[----:B------:R-:W-:-:S05]  /*5d10*/  VIADD R6, R0, 0x1 ;  /* 0x0000000100067836 */ /* 0x000fca0000000000 */
[----:B------:R-:W-:-:S13]  /*5d20*/  ISETP.GE.AND P0, PT, R6, R9, PT ;  /* 0x000000090600720c */ /* 0x000fda0003f06270 */
[----:B------:R-:W-:Y:S05]  /*5d30*/  @!P0 BRA `(.L_x_91) ;  /* 0xfffffffc00a88947 */ /* 0x000fea000383ffff */
[----:B------:R-:W-:Y:S05]  /*5d40*/  BSYNC.RECONVERGENT B0 ;  /* 0x0000000000007941 */ /* 0x000fea0003800200 */
.L_x_88:
        /* <DEDUP_REMOVED lines=9> */
.L_x_93:
[----:B------:R-:W-:Y:S05]  /*5de0*/  BSYNC.RECONVERGENT B0 ;  /* 0x0000000000007941 */ /* 0x000fea0003800200 */
.L_x_92:
[----:B------:R-:W0:Y:S01]  /*5df0*/  LDCU.64 UR4, c[0x0][0x3c8] ;  /* 0x00007900ff0477ac */ /* 0x000e220008000a00 */
[----:B------:R-:W0:Y:S01]  /*5e00*/  I2F.F64 R16, R0 ;  /* 0x0000000000107312 */ /* 0x000e220000201c00 */
[----:B------:R-:W-:Y:S01]  /*5e10*/  MOV R2, 0x0 ;  /* 0x0000000000027802 */ /* 0x000fe20000000f00 */
[----:B------:R-:W-:Y:S02]  /*5e20*/  IMAD.MOV.U32 R6, RZ, RZ, R28 ;  /* 0x000000ffff067224 */ /* 0x000fe400078e001c */
[----:B------:R-:W-:-:S03]  /*5e30*/  IMAD.MOV.U32 R7, RZ, RZ, R27 ;  /* 0x000000ffff077224 */ /* 0x000fc600078e001b */
[----:B------:R-:W1:Y:S01]  /*5e40*/  LDC.64 R2, c[0x4][R2] ;  /* 0x0100000002027b82 */ /* 0x000e620000000a00 */
[----:B0-----:R-:W-:Y:S01]  /*5e50*/  DADD R16, R16, UR4 ;  /* 0x0000000410107e29 */ /* 0x001fe20008000000 */
[----:B------:R-:W0:Y:S06]  /*5e60*/  LDCU.64 UR4, c[0x4][0x60] ;  /* 0x01000c00ff0477ac */ /* 0x000e2c0008000a00 */
[----:B------:R2:W-:Y:S01]  /*5e70*/  STL.64 [R1+0x8], R16 ;  /* 0x0000081001007387 */ /* 0x0005e20000100a00 */
[----:B0-----:R-:W-:Y:S01]  /*5e80*/  MOV R4, UR4 ;  /* 0x0000000400047c02 */ /* 0x001fe20008000f00 */
[----:B--2---:R-:W-:-:S07]  /*5e90*/  IMAD.U32 R5, RZ, RZ, UR5 ;  /* 0x00000005ff057e24 */ /* 0x004fce000f8e00ff */
[----:B------:R-:W-:-:S07]  /*5ea0*/  LEPC R20, `(.L_x_94) ;  /* 0x000000001014794e */ /* 0x000fce0000000000 */
[----:B-1----:R-:W-:Y:S05]  /*5eb0*/  CALL.ABS.NOINC R2 ;  /* 0x0000000002007343 */ /* 0x002fea0003c00000 */
.L_x_94:
[----:B------:R-:W2:Y:S01]  /*5ec0*/  LDG.E R3, desc[UR36][R22.64] ;  /* 0x0000002416037981 */ /* 0x000ea2000c1e1900 */
[----:B------:R-:W0:Y:S01]  /*5ed0*/  LDC.64 R4, c[0x0][0x3f0] ;  /* 0x0000fc00ff047b82 */ /* 0x000e220000000a00 */
[----:B--2---:R-:W-:-:S04]  /*5ee0*/  IMAD R3, R38, 0x32, R3 ;  /* 0x0000003226037824 */ /* 0x004fc800078e0203 */
[----:B0-----:R-:W-:-:S05]  /*5ef0*/  IMAD.WIDE R4, R3, 0x8, R4 ;  /* 0x0000000803047825 */ /* 0x001fca00078e0204 */
[----:B------:R0:W-:Y:S04]  /*5f00*/  STG.E.64 desc[UR36][R4.64], R16 ;  /* 0x0000001004007986 */ /* 0x0001e8000c101b24 */
[----:B------:R-:W2:Y:S01]  /*5f10*/  LDG.E R0, desc[UR36][R22.64] ;  /* 0x0000002416007981 */ /* 0x000ea2000c1e1900 */
[----:B------:R-:W-:Y:S02]  /*5f20*/  IMAD.MOV.U32 R24, RZ, RZ, R26 ;  /* 0x000000ffff187224 */ /* 0x000fe400078e001a */
[----:B------:R-:W-:Y:S02]  /*5f30*/  IMAD.MOV.U32 R2, RZ, RZ, R18 ;  /* 0x000000ffff027224 */ /* 0x000fe400078e0012 */
[----:B--2---:R-:W-:Y:S01]  /*5f40*/  VIADD R3, R0, 0x1 ;  /* 0x0000000100037836 */ /* 0x004fe20000000000 */
[----:B------:R-:W-:-:S04]  /*5f50*/  MOV R0, R19 ;  /* 0x0000001300007202 */ /* 0x000fc80000000f00 */
[----:B------:R0:W-:Y:S03]  /*5f60*/  STG.E desc[UR36][R22.64], R3 ;  /* 0x0000000316007986 */ /* 0x0001e6000c101924 */
.L_x_86:
[----:B------:R-:W-:Y:S05]  /*5f70*/  BSYNC.RECONVERGENT B6 ;  /* 0x0000000000067941 */ /* 0x000fea0003800200 */
.L_x_85:
[----:B------:R-:W-:-:S05]  /*5f80*/  VIADD R30, R30, 0x1 ;  /* 0x000000011e1e7836 */ /* 0x000fca0000000000 */
[----:B------:R-:W-:-:S13]  /*5f90*/  ISETP.NE.AND P0, PT, R30, R29, PT ;  /* 0x0000001d1e00720c */ /* 0x000fda0003f05270 */
[----:B------:R-:W-:Y:S05]  /*5fa0*/  @!P0 EXIT ;  /* 0x000000000000894d */ /* 0x000fea0003800000 */
[----:B------:R-:W-:Y:S01]  /*5fb0*/  MOV R26, R2 ;  /* 0x00000002001a7202 */ /* 0x000fe20000000f00 */
[----:B------:R-:W-:Y:S02]  /*5fc0*/  IMAD.MOV.U32 R19, RZ, RZ, R24 ;  /* 0x000000ffff137224 */ /* 0x000fe400078e0018 */
[----:B------:R-:W-:Y:S02]  /*5fd0*/  IMAD.MOV.U32 R25, RZ, RZ, R33 ;  /* 0x000000ffff197224 */ /* 0x000fe400078e0021 */
[----:B------:R-:W-:Y:S02]  /*5fe0*/  IMAD.MOV.U32 R18, RZ, RZ, R32 ;  /* 0x000000ffff127224 */ /* 0x000fe400078e0020 */
[----:B------:R-:W-:Y:S02]  /*5ff0*/  IMAD.MOV.U32 R2, RZ, RZ, R0 ;  /* 0x000000ffff027224 */ /* 0x000fe400078e0000 */
[----:B------:R-:W-:Y:S01]  /*6000*/  IMAD.MOV.U32 R24, RZ, RZ, R34 ;  /* 0x000000ffff187224 */ /* 0x000fe200078e0022 */
[----:B------:R-:W-:Y:S06]  /*6010*/  BRA `(.L_x_95) ;  /* 0xfffffff400c07947 */ /* 0x000fec000383ffff */
.L_x_65:
[----:B------:R-:W0:Y:S02]  /*6020*/  LDC.64 R6, c[0x4][0x48] ;  /* 0x01001200ff067b82 */ /* 0x000e240000000a00 */
[----:B0-----:R-:W2:Y:S02]  /*6030*/  LDG.E.64 R8, desc[UR36][R6.64] ;  /* 0x0000002406087981 */ /* 0x001ea4000c1e1b00 */
[----:B--2---:R-:W-:-:S04]  /*6040*/  IADD3 R4, P0, PT, R8, 0x1, RZ ;  /* 0x0000000108047810 */ /* 0x004fc80007f1e0ff */
[----:B------:R-:W-:Y:S02]  /*6050*/  IADD3.X R5, PT, PT, RZ, R9, RZ, P0, !PT ;  /* 0x00000009ff057210 */ /* 0x000fe400007fe4ff */
[----:B------:R-:W-:-:S03]  /*6060*/  ISETP.GT.U32.AND P0, PT, R8, 0x8, PT ;  /* 0x000000080800780c */ /* 0x000fc60003f04070 */
[----:B------:R0:W-:Y:S01]  /*6070*/  STG.E.64 desc[UR36][R6.64], R4 ;  /* 0x0000000406007986 */ /* 0x0001e2000c101b24 */
[----:B------:R-:W-:-:S13]  /*6080*/  ISETP.GT.AND.EX P0, PT, R9, RZ, PT, P0 ;  /* 0x000000ff0900720c */ /* 0x000fda0003f04300 */
[----:B0-----:R-:W-:Y:S05]  /*6090*/  @P0 BRA `(.L_x_96) ;  /* 0x00000000002c0947 */ /* 0x001fea0003800000 */
[----:B------:R-:W-:Y:S01]  /*60a0*/  MOV R0, 0x0 ;  /* 0x0000000000007802 */ /* 0x000fe20000000f00 */
[----:B------:R0:W-:Y:S01]  /*60b0*/  STL.64 [R1], R2 ;  /* 0x0000000201007387 */ /* 0x0001e20000100a00 */
[----:B------:R-:W1:Y:S01]  /*60c0*/  LDCU.64 UR4, c[0x4][0x68] ;  /* 0x01000d00ff0477ac */ /* 0x000e620008000a00 */
[----:B------:R-:W-:Y:S01]  /*60d0*/  IMAD.MOV.U32 R6, RZ, RZ, R28 ;  /* 0x000000ffff067224 */ /* 0x000fe200078e001c */
[----:B------:R0:W2:Y:S01]  /*60e0*/  LDC.64 R8, c[0x4][R0] ;  /* 0x0100000000087b82 */ /* 0x0000a20000000a00 */
[----:B------:R-:W-:Y:S02]  /*60f0*/  IMAD.MOV.U32 R7, RZ, RZ, R27 ;  /* 0x000000ffff077224 */ /* 0x000fe400078e001b */
[----:B-1----:R-:W-:Y:S02]  /*6100*/  IMAD.U32 R4, RZ, RZ, UR4 ;  /* 0x00000004ff047e24 */ /* 0x002fe4000f8e00ff */
[----:B0-----:R-:W-:-:S07]  /*6110*/  IMAD.U32 R5, RZ, RZ, UR5 ;  /* 0x00000005ff057e24 */ /* 0x001fce000f8e00ff */
[----:B------:R-:W-:-:S07]  /*6120*/  LEPC R20, `(.L_x_97) ;  /* 0x000000001014794e */ /* 0x000fce0000000000 */
[----:B--2---:R-:W-:Y:S05]  /*6130*/  CALL.ABS.NOINC R8 ;  /* 0x0000000008007343 */ /* 0x004fea0003c00000 */
.L_x_97:
[----:B------:R-:W-:Y:S05]  /*6140*/  EXIT ;  /* 0x000000000000794d */ /* 0x000fea0003800000 */
.L_x_96:
[----:B------:R-:W-:-:S04]  /*6150*/  ISETP.NE.U32.AND P0, PT, R4, 0xa, PT ;  /* 0x0000000a0400780c */ /* 0x000fc80003f05070 */
[----:B------:R-:W-:-:S13]  /*6160*/  ISETP.NE.AND.EX P0, PT, R5, RZ, PT, P0 ;  /* 0x000000ff0500720c */ /* 0x000fda0003f05300 */
[----:B------:R-:W-:Y:S05]  /*6170*/  @P0 EXIT ;  /* 0x000000000000094d */ /* 0x000fea0003800000 */
[----:B------:R-:W-:Y:S01]  /*6180*/  MOV R0, 0x0 ;  /* 0x0000000000007802 */ /* 0x000fe20000000f00 */
[----:B------:R-:W0:Y:S01]  /*6190*/  LDCU.64 UR4, c[0x4][0x70] ;  /* 0x01000e00ff0477ac */ /* 0x000e220008000a00 */
[----:B------:R-:W-:Y:S02]  /*61a0*/  CS2R R6, SRZ ;  /* 0x0000000000067805 */ /* 0x000fe4000001ff00 */
[----:B------:R1:W2:Y:S01]  /*61b0*/  LDC.64 R2, c[0x4][R0] ;  /* 0x0100000000027b82 */ /* 0x0002a20000000a00 */
[----:B0-----:R-:W-:Y:S01]  /*61c0*/  MOV R4, UR4 ;  /* 0x0000000400047c02 */ /* 0x001fe20008000f00 */
[----:B-1----:R-:W-:-:S07]  /*61d0*/  IMAD.U32 R5, RZ, RZ, UR5 ;  /* 0x00000005ff057e24 */ /* 0x002fce000f8e00ff */
[----:B------:R-:W-:-:S07]  /*61e0*/  LEPC R20, `(.L_x_98) ;  /* 0x000000001014794e */ /* 0x000fce0000000000 */
[----:B--2---:R-:W-:Y:S05]  /*61f0*/  CALL.ABS.NOINC R2 ;  /* 0x0000000002007343 */ /* 0x004fea0003c00000 */
.L_x_98:
[----:B------:R-:W-:Y:S05]  /*6200*/  EXIT ;  /* 0x000000000000794d */ /* 0x000fea0003800000 */
        .weak           $__internal_0_$__cuda_sm20_div_rn_f64_full
        .type           $__internal_0_$__cuda_sm20_div_rn_f64_full,@function
        .size           $__internal_0_$__cuda_sm20_div_rn_f64_full,($_Z13pmt_calculateddddPdS_S_dddiS_S_PiS_S0_i$__internal_accurate_pow - $__internal_0_$__cuda_sm20_div_rn_f64_full)
$__internal_0_$__cuda_sm20_div_rn_f64_full:
[C---:B------:R-:W-:Y:S01]  /*6210*/  FSETP.GEU.AND P0, PT, |R9|.reuse, 1.469367938527859385e-39, PT ;  /* 0x001000000900780b */ /* 0x040fe20003f0e200 */
[----:B------:R-:W-:Y:S01]  /*6220*/  IMAD.MOV.U32 R6, RZ, RZ, 0x1ca00000 ;  /* 0x1ca00000ff067424 */ /* 0x000fe200078e00ff */
[C---:B------:R-:W-:Y:S01]  /*6230*/  LOP3.LUT R4, R9.reuse, 0x800fffff, RZ, 0xc0, !PT ;  /* 0x800fffff09047812 */ /* 0x040fe200078ec0ff */
[----:B------:R-:W-:Y:S01]  /*6240*/  BSSY.RECONVERGENT B2, `(.L_x_99) ;  /* 0x0000057000027945 */ /* 0x000fe20003800200 */
[----:B------:R-:W-:Y:S02]  /*6250*/  LOP3.LUT R12, R9, 0x7ff00000, RZ, 0xc0, !PT ;  /* 0x7ff00000090c7812 */ /* 0x000fe400078ec0ff */
[----:B------:R-:W-:Y:S01]  /*6260*/  LOP3.LUT R5, R4, 0x3ff00000, RZ, 0xfc, !PT ;  /* 0x3ff0000004057812 */ /* 0x000fe200078efcff */
[----:B------:R-:W-:Y:S01]  /*6270*/  IMAD.MOV.U32 R4, RZ, RZ, R8 ;  /* 0x000000ffff047224 */ /* 0x000fe200078e0008 */
[C---:B------:R-:W-:Y:S01]  /*6280*/  LOP3.LUT R31, R11.reuse, 0x7ff00000, RZ, 0xc0, !PT ;  /* 0x7ff000000b1f7812 */ /* 0x040fe200078ec0ff */
[----:B------:R-:W-:Y:S01]  /*6290*/  IMAD.MOV.U32 R30, RZ, RZ, R12 ;  /* 0x000000ffff1e7224 */ /* 0x000fe200078e000c */
[----:B------:R-:W-:-:S03]  /*62a0*/  LOP3.LUT R7, R11, 0x7ff00000, RZ, 0xc0, !PT ;  /* 0x7ff000000b077812 */ /* 0x000fc600078ec0ff */
[----:B------:R-:W-:-:S10]  /*62b0*/  @!P0 DMUL R4, R8, 8.98846567431157953865e+307 ;  /* 0x7fe0000008048828 */ /* 0x000fd40000000000 */
[----:B------:R-:W-:Y:S02]  /*62c0*/  @!P0 LOP3.LUT R30, R5, 0x7ff00000, RZ, 0xc0, !PT ;  /* 0x7ff00000051e8812 */ /* 0x000fe400078ec0ff */
[----:B------:R-:W-:-:S04]  /*62d0*/  ISETP.GE.U32.AND P0, PT, R31, R12, PT ;  /* 0x0000000c1f00720c */ /* 0x000fc80003f06070 */
[----:B------:R-:W-:Y:S02]  /*62e0*/  SEL R13, R6, 0x63400000, !P0 ;  /* 0x63400000060d7807 */ /* 0x000fe40004000000 */
[----:B------:R-:W-:Y:S02]  /*62f0*/  FSETP.GEU.AND P0, PT, |R11|, 1.469367938527859385e-39, PT ;  /* 0x001000000b00780b */ /* 0x000fe40003f0e200 */
[----:B------:R-:W-:-:S11]  /*6300*/  LOP3.LUT R13, R13, 0x800fffff, R11, 0xf8, !PT ;  /* 0x800fffff0d0d7812 */ /* 0x000fd600078ef80b */
[----:B------:R-:W-:Y:S01]  /*6310*/  @!P0 LOP3.LUT R12, R9, 0x7ff00000, RZ, 0xc0, !PT ;  /* 0x7ff00000090c8812 */ /* 0x000fe200078ec0ff */
[----:B------:R-:W-:-:S03]  /*6320*/  @!P0 IMAD.MOV.U32 R14, RZ, RZ, RZ ;  /* 0x000000ffff0e8224 */ /* 0x000fc600078e00ff */
[----:B------:R-:W-:Y:S02]  /*6330*/  @!P0 ISETP.GE.U32.AND P6, PT, R7, R12, PT ;  /* 0x0000000c0700820c */ /* 0x000fe40003fc6070 */
[----:B------:R-:W0:Y:S01]  /*6340*/  MUFU.RCP64H R7, R5 ;  /* 0x0000000500077308 */ /* 0x000e220000001800 */
[----:B------:R-:W-:Y:S02]  /*6350*/  MOV R12, R10 ;  /* 0x0000000a000c7202 */ /* 0x000fe40000000f00 */
[----:B------:R-:W-:-:S04]  /*6360*/  @!P0 SEL R15, R6, 0x63400000, !P6 ;  /* 0x63400000060f8807 */ /* 0x000fc80007000000 */
[----:B------:R-:W-:-:S04]  /*6370*/  @!P0 LOP3.LUT R6, R15, 0x80000000, R11, 0xf8, !PT ;  /* 0x800000000f068812 */ /* 0x000fc800078ef80b */
[----:B------:R-:W-:Y:S01]  /*6380*/  @!P0 LOP3.LUT R15, R6, 0x100000, RZ, 0xfc, !PT ;  /* 0x00100000060f8812 */ /* 0x000fe200078efcff */
[----:B------:R-:W-:-:S05]  /*6390*/  IMAD.MOV.U32 R6, RZ, RZ, 0x1 ;  /* 0x00000001ff067424 */ /* 0x000fca00078e00ff */
[----:B------:R-:W-:Y:S02]  /*63a0*/  @!P0 DFMA R12, R12, 2, -R14 ;  /* 0x400000000c0c882b */ /* 0x000fe4000000080e */
[----:B0-----:R-:W-:-:S08]  /*63b0*/  DFMA R14, R6, -R4, 1 ;  /* 0x3ff00000060e742b */ /* 0x001fd00000000804 */
[----:B------:R-:W-:Y:S01]  /*63c0*/  DFMA R14, R14, R14, R14 ;  /* 0x0000000e0e0e722b */ /* 0x000fe2000000000e */
[----:B------:R-:W-:-:S07]  /*63d0*/  @!P0 LOP3.LUT R31, R13, 0x7ff00000, RZ, 0xc0, !PT ;  /* 0x7ff000000d1f8812 */ /* 0x000fce00078ec0ff */
[----:B------:R-:W-:-:S08]  /*63e0*/  DFMA R6, R6, R14, R6 ;  /* 0x0000000e0606722b */ /* 0x000fd00000000006 */
[----:B------:R-:W-:-:S08]  /*63f0*/  DFMA R16, R6, -R4, 1 ;  /* 0x3ff000000610742b */ /* 0x000fd00000000804 */
[----:B------:R-:W-:-:S08]  /*6400*/  DFMA R16, R6, R16, R6 ;  /* 0x000000100610722b */ /* 0x000fd00000000006 */
[----:B------:R-:W-:-:S08]  /*6410*/  DMUL R6, R16, R12 ;  /* 0x0000000c10067228 */ /* 0x000fd00000000000 */
[----:B------:R-:W-:-:S08]  /*6420*/  DFMA R14, R6, -R4, R12 ;  /* 0x80000004060e722b */ /* 0x000fd0000000000c */
[----:B------:R-:W-:Y:S01]  /*6430*/  DFMA R14, R16, R14, R6 ;  /* 0x0000000e100e722b */ /* 0x000fe20000000006 */
[----:B------:R-:W-:-:S05]  /*6440*/  VIADD R6, R31, 0xffffffff ;  /* 0xffffffff1f067836 */ /* 0x000fca0000000000 */
[----:B------:R-:W-:Y:S01]  /*6450*/  ISETP.GT.U32.AND P0, PT, R6, 0x7feffffe, PT ;  /* 0x7feffffe0600780c */ /* 0x000fe20003f04070 */
[----:B------:R-:W-:-:S05]  /*6460*/  VIADD R6, R30, 0xffffffff ;  /* 0xffffffff1e067836 */ /* 0x000fca0000000000 */
[----:B------:R-:W-:-:S13]  /*6470*/  ISETP.GT.U32.OR P0, PT, R6, 0x7feffffe, P0 ;  /* 0x7feffffe0600780c */ /* 0x000fda0000704470 */
[----:B------:R-:W-:Y:S05]  /*6480*/  @P0 BRA `(.L_x_100) ;  /* 0x0000000000740947 */ /* 0x000fea0003800000 */
[----:B------:R-:W-:Y:S02]  /*6490*/  LOP3.LUT R10, R11, 0x7ff00000, RZ, 0xc0, !PT ;  /* 0x7ff000000b0a7812 */ /* 0x000fe400078ec0ff */
[----:B------:R-:W-:Y:S02]  /*64a0*/  LOP3.LUT R7, R9, 0x7ff00000, RZ, 0xc0, !PT ;  /* 0x7ff0000009077812 */ /* 0x000fe400078ec0ff */
[----:B------:R-:W-:Y:S02]  /*64b0*/  MOV R6, 0x1ca00000 ;  /* 0x1ca0000000067802 */ /* 0x000fe40000000f00 */
[CC--:B------:R-:W-:Y:S02]  /*64c0*/  ISETP.GE.U32.AND P0, PT, R10.reuse, R7.reuse, PT ;  /* 0x000000070a00720c */ /* 0x0c0fe40003f06070 */
[----:B------:R-:W-:Y:S01]  /*64d0*/  VIADDMNMX R7, R10, -R7, 0xb9600000, !PT ;  /* 0xb96000000a077446 */ /* 0x000fe20007800907 */
[----:B------:R-:W-:Y:S01]  /*64e0*/  IMAD.MOV.U32 R10, RZ, RZ, RZ ;  /* 0x000000ffff0a7224 */ /* 0x000fe200078e00ff */
[----:B------:R-:W-:-:S02]  /*64f0*/  SEL R6, R6, 0x63400000, !P0 ;  /* 0x6340000006067807 */ /* 0x000fc40004000000 */
[----:B------:R-:W-:-:S05]  /*6500*/  VIMNMX R7, PT, PT, R7, 0x46a00000, PT ;  /* 0x46a0000007077848 */ /* 0x000fca0003fe0100 */
[----:B------:R-:W-:-:S04]  /*6510*/  IMAD.IADD R6, R7, 0x1, -R6 ;  /* 0x0000000107067824 */ /* 0x000fc800078e0a06 */
[----:B------:R-:W-:-:S06]  /*6520*/  VIADD R11, R6, 0x7fe00000 ;  /* 0x7fe00000060b7836 */ /* 0x000fcc0000000000 */
[----:B------:R-:W-:-:S10]  /*6530*/  DMUL R16, R14, R10 ;  /* 0x0000000a0e107228 */ /* 0x000fd40000000000 */
[----:B------:R-:W-:-:S13]  /*6540*/  FSETP.GTU.AND P0, PT, |R17|, 1.469367938527859385e-39, PT ;  /* 0x001000001100780b */ /* 0x000fda0003f0c200 */
[----:B------:R-:W-:Y:S05]  /*6550*/  @P0 BRA `(.L_x_101) ;  /* 0x0000000000940947 */ /* 0x000fea0003800000 */
[----:B------:R-:W-:Y:S01]  /*6560*/  DFMA R4, R14, -R4, R12 ;  /* 0x800000040e04722b */ /* 0x000fe2000000000c */
[----:B------:R-:W-:-:S09]  /*6570*/  IMAD.MOV.U32 R10, RZ, RZ, RZ ;  /* 0x000000ffff0a7224 */ /* 0x000fd200078e00ff */
[C---:B------:R-:W-:Y:S02]  /*6580*/  FSETP.NEU.AND P0, PT, R5.reuse, RZ, PT ;  /* 0x000000ff0500720b */ /* 0x040fe40003f0d000 */
[----:B------:R-:W-:-:S04]  /*6590*/  LOP3.LUT R9, R5, 0x80000000, R9, 0x48, !PT ;  /* 0x8000000005097812 */ /* 0x000fc800078e4809 */
[----:B------:R-:W-:-:S07]  /*65a0*/  LOP3.LUT R11, R9, R11, RZ, 0xfc, !PT ;  /* 0x0000000b090b7212 */ /* 0x000fce00078efcff */
[----:B------:R-:W-:Y:S05]  /*65b0*/  @!P0 BRA `(.L_x_101) ;  /* 0x00000000007c8947 */ /* 0x000fea0003800000 */
[----:B------:R-:W-:Y:S01]  /*65c0*/  IADD3 R5, PT, PT, -R6, RZ, RZ ;  /* 0x000000ff06057210 */ /* 0x000fe20007ffe1ff */
[----:B------:R-:W-:Y:S01]  /*65d0*/  IMAD.MOV.U32 R4, RZ, RZ, RZ ;  /* 0x000000ffff047224 */ /* 0x000fe200078e00ff */
[----:B------:R-:W-:-:S05]  /*65e0*/  DMUL.RP R10, R14, R10 ;  /* 0x0000000a0e0a7228 */ /* 0x000fca0000008000 */
[----:B------:R-:W-:-:S05]  /*65f0*/  DFMA R4, R16, -R4, R14 ;  /* 0x800000041004722b */ /* 0x000fca000000000e */
[----:B------:R-:W-:Y:S02]  /*6600*/  LOP3.LUT R9, R11, R9, RZ, 0x3c, !PT ;  /* 0x000000090b097212 */ /* 0x000fe400078e3cff */
[----:B------:R-:W-:-:S04]  /*6610*/  IADD3 R4, PT, PT, -R6, -0x43300000, RZ ;  /* 0xbcd0000006047810 */ /* 0x000fc80007ffe1ff */
[----:B------:R-:W-:-:S04]  /*6620*/  FSETP.NEU.AND P0, PT, |R5|, R4, PT ;  /* 0x000000040500720b */ /* 0x000fc80003f0d200 */
[----:B------:R-:W-:Y:S02]  /*6630*/  FSEL R16, R10, R16, !P0 ;  /* 0x000000100a107208 */ /* 0x000fe40004000000 */
[----:B------:R-:W-:Y:S01]  /*6640*/  FSEL R17, R9, R17, !P0 ;  /* 0x0000001109117208 */ /* 0x000fe20004000000 */
[----:B------:R-:W-:Y:S06]  /*6650*/  BRA `(.L_x_101) ;  /* 0x0000000000547947 */ /* 0x000fec0003800000 */
.L_x_100:
[----:B------:R-:W-:-:S14]  /*6660*/  DSETP.NAN.AND P0, PT, R10, R10, PT ;  /* 0x0000000a0a00722a */ /* 0x000fdc0003f08000 */
[----:B------:R-:W-:Y:S05]  /*6670*/  @P0 BRA `(.L_x_102) ;  /* 0x0000000000440947 */ /* 0x000fea0003800000 */
[----:B------:R-:W-:-:S14]  /*6680*/  DSETP.NAN.AND P0, PT, R8, R8, PT ;  /* 0x000000080800722a */ /* 0x000fdc0003f08000 */
[----:B------:R-:W-:Y:S05]  /*6690*/  @P0 BRA `(.L_x_103) ;  /* 0x0000000000300947 */ /* 0x000fea0003800000 */
[----:B------:R-:W-:Y:S01]  /*66a0*/  ISETP.NE.AND P0, PT, R31, R30, PT ;  /* 0x0000001e1f00720c */ /* 0x000fe20003f05270 */
[----:B------:R-:W-:Y:S02]  /*66b0*/  IMAD.MOV.U32 R16, RZ, RZ, 0x0 ;  /* 0x00000000ff107424 */ /* 0x000fe400078e00ff */
[----:B------:R-:W-:-:S10]  /*66c0*/  IMAD.MOV.U32 R17, RZ, RZ, -0x80000 ;  /* 0xfff80000ff117424 */ /* 0x000fd400078e00ff */
[----:B------:R-:W-:Y:S05]  /*66d0*/  @!P0 BRA `(.L_x_101) ;  /* 0x0000000000348947 */ /* 0x000fea0003800000 */
[----:B------:R-:W-:Y:S02]  /*66e0*/  ISETP.NE.AND P0, PT, R31, 0x7ff00000, PT ;  /* 0x7ff000001f00780c */ /* 0x000fe40003f05270 */
[----:B------:R-:W-:Y:S02]  /*66f0*/  LOP3.LUT R17, R11, 0x80000000, R9, 0x48, !PT ;  /* 0x800000000b117812 */ /* 0x000fe400078e4809 */
[----:B------:R-:W-:-:S13]  /*6700*/  ISETP.EQ.OR P0, PT, R30, RZ, !P0 ;  /* 0x000000ff1e00720c */ /* 0x000fda0004702670 */
[----:B------:R-:W-:Y:S01]  /*6710*/  @P0 LOP3.LUT R4, R17, 0x7ff00000, RZ, 0xfc, !PT ;  /* 0x7ff0000011040812 */ /* 0x000fe200078efcff */
[----:B------:R-:W-:Y:S01]  /*6720*/  @!P0 IMAD.MOV.U32 R16, RZ, RZ, RZ ;  /* 0x000000ffff108224 */ /* 0x000fe200078e00ff */
[----:B------:R-:W-:-:S03]  /*6730*/  @P0 MOV R16, RZ ;  /* 0x000000ff00100202 */ /* 0x000fc60000000f00 */
[----:B------:R-:W-:Y:S01]  /*6740*/  @P0 IMAD.MOV.U32 R17, RZ, RZ, R4 ;  /* 0x000000ffff110224 */ /* 0x000fe200078e0004 */
[----:B------:R-:W-:Y:S06]  /*6750*/  BRA `(.L_x_101) ;  /* 0x0000000000147947 */ /* 0x000fec0003800000 */
.L_x_103:
[----:B------:R-:W-:Y:S01]  /*6760*/  LOP3.LUT R17, R9, 0x80000, RZ, 0xfc, !PT ;  /* 0x0008000009117812 */ /* 0x000fe200078efcff */
[----:B------:R-:W-:Y:S01]  /*6770*/  IMAD.MOV.U32 R16, RZ, RZ, R8 ;  /* 0x000000ffff107224 */ /* 0x000fe200078e0008 */
[----:B------:R-:W-:Y:S06]  /*6780*/  BRA `(.L_x_101) ;  /* 0x0000000000087947 */ /* 0x000fec0003800000 */
.L_x_102:
[----:B------:R-:W-:Y:S01]  /*6790*/  LOP3.LUT R17, R11, 0x80000, RZ, 0xfc, !PT ;  /* 0x000800000b117812 */ /* 0x000fe200078efcff */
[----:B------:R-:W-:-:S07]  /*67a0*/  IMAD.MOV.U32 R16, RZ, RZ, R10 ;  /* 0x000000ffff107224 */ /* 0x000fce00078e000a */
.L_x_101:
[----:B------:R-:W-:Y:S05]  /*67b0*/  BSYNC.RECONVERGENT B2 ;  /* 0x0000000000027941 */ /* 0x000fea0003800200 */
.L_x_99:
[----:B------:R-:W-:Y:S01]  /*67c0*/  IMAD.MOV.U32 R4, RZ, RZ, R0 ;  /* 0x000000ffff047224 */ /* 0x000fe200078e0000 */
[----:B------:R-:W-:Y:S01]  /*67d0*/  MOV R7, R17 ;  /* 0x0000001100077202 */ /* 0x000fe20000000f00 */
[----:B------:R-:W-:Y:S02]  /*67e0*/  IMAD.MOV.U32 R5, RZ, RZ, 0x0 ;  /* 0x00000000ff057424 */ /* 0x000fe400078e00ff */
[----:B------:R-:W-:Y:S02]  /*67f0*/  IMAD.MOV.U32 R6, RZ, RZ, R16 ;  /* 0x000000ffff067224 */ /* 0x000fe400078e0010 */
[----:B------:R-:W-:Y:S05]  /*6800*/  RET.REL.NODEC R4 `(_Z13pmt_calculateddddPdS_S_dddiS_S_PiS_S0_i) ;  /* 0xffffff9404fc7950 */ /* 0x000fea0003c3ffff */
        .type           $_Z13pmt_calculateddddPdS_S_dddiS_S_PiS_S0_i$__internal_accurate_pow,@function
        .size           $_Z13pmt_calculateddddPdS_S_dddiS_S_PiS_S0_i$__internal_accurate_pow,(.L_x_108 - $_Z13pmt_calculateddddPdS_S_dddiS_S_PiS_S0_i$__internal_accurate_pow)
$_Z13pmt_calculateddddPdS_S_dddiS_S_PiS_S0_i$__internal_accurate_pow:
[----:B------:R-:W-:Y:S01]  /*6810*/  ISETP.GT.U32.AND P0, PT, R29, 0xfffff, PT ;  /* 0x000fffff1d00780c */ /* 0x000fe20003f04070 */
[----:B------:R-:W-:Y:S01]  /*6820*/  IMAD.MOV.U32 R2, RZ, RZ, R8 ;  /* 0x000000ffff027224 */ /* 0x000fe200078e0008 */
[----:B------:R-:W-:Y:S01]  /*6830*/  MOV R4, R29 ;  /* 0x0000001d00047202 */ /* 0x000fe20000000f00 */
[--C-:B------:R-:W-:Y:S01]  /*6840*/  IMAD.MOV.U32 R3, RZ, RZ, R29.reuse ;  /* 0x000000ffff037224 */ /* 0x100fe200078e001d */
[----:B------:R-:W-:Y:S01]  /*6850*/  MOV R10, RZ ;  /* 0x000000ff000a7202 */ /* 0x000fe20000000f00 */
[----:B------:R-:W-:Y:S01]  /*6860*/  IMAD.MOV.U32 R14, RZ, RZ, 0x41ad3b5a ;  /* 0x41ad3b5aff0e7424 */ /* 0x000fe200078e00ff */
[----:B------:R-:W-:Y:S01]  /*6870*/  UMOV UR4, 0x7d2cafe2 ;  /* 0x7d2cafe200047882 */ /* 0x000fe20000000000 */
[----:B------:R-:W-:Y:S01]  /*6880*/  IMAD.MOV.U32 R15, RZ, RZ, 0x3ed0f5d2 ;  /* 0x3ed0f5d2ff0f7424 */ /* 0x000fe200078e00ff */
[----:B------:R-:W-:Y:S01]  /*6890*/  UMOV UR5, 0x3eb0f5ff ;  /* 0x3eb0f5ff00057882 */ /* 0x000fe20000000000 */
[----:B------:R-:W-:Y:S01]  /*68a0*/  SHF.R.U32.HI R29, RZ, 0x14, R29 ;  /* 0x00000014ff1d7819 */ /* 0x000fe2000001161d */
[----:B------:R-:W-:Y:S01]  /*68b0*/  UMOV UR6, 0x3b39803f ;  /* 0x3b39803f00067882 */ /* 0x000fe20000000000 */
[----:B------:R-:W-:-:S02]  /*68c0*/  UMOV UR7, 0x3c7abc9e ;  /* 0x3c7abc9e00077882 */ /* 0x000fc40000000000 */
[----:B------:R-:W-:-:S10]  /*68d0*/  @!P0 DMUL R2, R2, 1.80143985094819840000e+16 ;  /* 0x4350000002028828 */ /* 0x000fd40000000000 */
[----:B------:R-:W-:Y:S01]  /*68e0*/  @!P0 IMAD.MOV.U32 R4, RZ, RZ, R3 ;  /* 0x000000ffff048224 */ /* 0x000fe200078e0003 */
[----:B------:R-:W-:Y:S01]  /*68f0*/  @!P0 LEA.HI R29, R3, 0xffffffca, RZ, 0xc ;  /* 0xffffffca031d8811 */ /* 0x000fe200078f60ff */
[----:B------:R-:W-:Y:S02]  /*6900*/  @!P0 IMAD.MOV.U32 R8, RZ, RZ, R2 ;  /* 0x000000ffff088224 */ /* 0x000fe400078e0002 */
[----:B------:R-:W-:Y:S01]  /*6910*/  IMAD.MOV.U32 R3, RZ, RZ, 0x43300000 ;  /* 0x43300000ff037424 */ /* 0x000fe200078e00ff */
[----:B------:R-:W-:Y:S02]  /*6920*/  LOP3.LUT R4, R4, 0x800fffff, RZ, 0xc0, !PT ;  /* 0x800fffff04047812 */ /* 0x000fe400078ec0ff */
[----:B------:R-:W-:Y:S02]  /*6930*/  IADD3 R2, PT, PT, R29, -0x3ff, RZ ;  /* 0xfffffc011d027810 */ /* 0x000fe40007ffe0ff */
[----:B------:R-:W-:-:S04]  /*6940*/  LOP3.LUT R9, R4, 0x3ff00000, RZ, 0xfc, !PT ;  /* 0x3ff0000004097812 */ /* 0x000fc800078efcff */
[----:B------:R-:W-:-:S13]  /*6950*/  ISETP.GE.U32.AND P1, PT, R9, 0x3ff6a09f, PT ;  /* 0x3ff6a09f0900780c */ /* 0x000fda0003f26070 */
[----:B------:R-:W-:Y:S02]  /*6960*/  @P1 VIADD R5, R9, 0xfff00000 ;  /* 0xfff0000009051836 */ /* 0x000fe40000000000 */
[----:B------:R-:W-:Y:S02]  /*6970*/  @P1 VIADD R2, R29, 0xfffffc02 ;  /* 0xfffffc021d021836 */ /* 0x000fe40000000000 */
[----:B------:R-:W-:-:S03]  /*6980*/  @P1 IMAD.MOV.U32 R9, RZ, RZ, R5 ;  /* 0x000000ffff091224 */ /* 0x000fc600078e0005 */
[----:B------:R-:W-:-:S03]  /*6990*/  LOP3.LUT R2, R2, 0x80000000, RZ, 0x3c, !PT ;  /* 0x8000000002027812 */ /* 0x000fc600078e3cff */
[C---:B------:R-:W-:Y:S02]  /*69a0*/  DADD R6, R8.reuse, 1 ;  /* 0x3ff0000008067429 */ /* 0x040fe40000000000 */
[----:B------:R-:W-:-:S04]  /*69b0*/  DADD R8, R8, -1 ;  /* 0xbff0000008087429 */ /* 0x000fc80000000000 */
[----:B------:R-:W0:Y:S02]  /*69c0*/  MUFU.RCP64H R11, R7 ;  /* 0x00000007000b7308 */ /* 0x000e240000001800 */
[----:B0-----:R-:W-:-:S08]  /*69d0*/  DFMA R4, -R6, R10, 1 ;  /* 0x3ff000000604742b */ /* 0x001fd0000000010a */
[----:B------:R-:W-:-:S08]  /*69e0*/  DFMA R4, R4, R4, R4 ;  /* 0x000000040404722b */ /* 0x000fd00000000004 */
[----:B------:R-:W-:-:S08]  /*69f0*/  DFMA R10, R10, R4, R10 ;  /* 0x000000040a0a722b */ /* 0x000fd0000000000a */
[----:B------:R-:W-:-:S08]  /*6a00*/  DMUL R4, R8, R10 ;  /* 0x0000000a08047228 */ /* 0x000fd00000000000 */
[----:B------:R-:W-:-:S08]  /*6a10*/  DFMA R4, R8, R10, R4 ;  /* 0x0000000a0804722b */ /* 0x000fd00000000004 */
[----:B------:R-:W-:Y:S02]  /*6a20*/  DMUL R12, R4, R4 ;  /* 0x00000004040c7228 */ /* 0x000fe40000000000 */
[----:B------:R-:W-:-:S06]  /*6a30*/  DADD R16, R8, -R4 ;  /* 0x0000000008107229 */ /* 0x000fcc0000000804 */
[----:B------:R-:W-:Y:S01]  /*6a40*/  DFMA R6, R12, UR4, R14 ;  /* 0x000000040c067c2b */ /* 0x000fe2000800000e */
[----:B------:R-:W-:Y:S01]  /*6a50*/  UMOV UR4, 0x75488a3f ;  /* 0x75488a3f00047882 */ /* 0x000fe20000000000 */
[----:B------:R-:W-:Y:S01]  /*6a60*/  UMOV UR5, 0x3ef3b20a ;  /* 0x3ef3b20a00057882 */ /* 0x000fe20000000000 */
[----:B------:R-:W-:-:S05]  /*6a70*/  DADD R16, R16, R16 ;  /* 0x0000000010107229 */ /* 0x000fca0000000010 */
[----:B------:R-:W-:Y:S01]  /*6a80*/  DFMA R6, R12, R6, UR4 ;  /* 0x000000040c067e2b */ /* 0x000fe20008000006 */
[----:B------:R-:W-:Y:S01]  /*6a90*/  UMOV UR4, 0xe4faecd5 ;  /* 0xe4faecd500047882 */ /* 0x000fe20000000000 */
[----:B------:R-:W-:Y:S01]  /*6aa0*/  UMOV UR5, 0x3f1745cd ;  /* 0x3f1745cd00057882 */ /* 0x000fe20000000000 */
[-C--:B------:R-:W-:Y:S02]  /*6ab0*/  DFMA R20, R8, -R4.reuse, R16 ;  /* 0x800000040814722b */ /* 0x080fe40000000010 */
[----:B------:R-:W-:-:S03]  /*6ac0*/  DMUL R8, R4, R4 ;  /* 0x0000000404087228 */ /* 0x000fc60000000000 */
[----:B------:R-:W-:Y:S01]  /*6ad0*/  DFMA R6, R12, R6, UR4 ;  /* 0x000000040c067e2b */ /* 0x000fe20008000006 */
[----:B------:R-:W-:Y:S01]  /*6ae0*/  UMOV UR4, 0x258a578b ;  /* 0x258a578b00047882 */ /* 0x000fe20000000000 */
[----:B------:R-:W-:Y:S01]  /*6af0*/  UMOV UR5, 0x3f3c71c7 ;  /* 0x3f3c71c700057882 */ /* 0x000fe20000000000 */
[----:B------:R-:W-:-:S05]  /*6b00*/  DMUL R10, R10, R20 ;  /* 0x000000140a0a7228 */ /* 0x000fca0000000000 */
[----:B------:R-:W-:Y:S01]  /*6b10*/  DFMA R6, R12, R6, UR4 ;  /* 0x000000040c067e2b */ /* 0x000fe20008000006 */
[----:B------:R-:W-:Y:S01]  /*6b20*/  UMOV UR4, 0x9242b910 ;  /* 0x9242b91000047882 */ /* 0x000fe20000000000 */
[----:B------:R-:W-:-:S03]  /*6b30*/  UMOV UR5, 0x3f624924 ;  /* 0x3f62492400057882 */ /* 0x000fc60000000000 */
[----:B------:R-:W-:Y:S02]  /*6b40*/  VIADD R25, R11, 0x100000 ;  /* 0x001000000b197836 */ /* 0x000fe40000000000 */
[----:B------:R-:W-:Y:S01]  /*6b50*/  IMAD.MOV.U32 R24, RZ, RZ, R10 ;  /* 0x000000ffff187224 */ /* 0x000fe200078e000a */
[----:B------:R-:W-:Y:S01]  /*6b60*/  DFMA R6, R12, R6, UR4 ;  /* 0x000000040c067e2b */ /* 0x000fe20008000006 */
[----:B------:R-:W-:Y:S01]  /*6b70*/  UMOV UR4, 0x99999dfb ;  /* 0x99999dfb00047882 */ /* 0x000fe20000000000 */
[----:B------:R-:W-:-:S06]  /*6b80*/  UMOV UR5, 0x3f899999 ;  /* 0x3f89999900057882 */ /* 0x000fcc0000000000 */
[----:B------:R-:W-:Y:S01]  /*6b90*/  DFMA R14, R12, R6, UR4 ;  /* 0x000000040c0e7e2b */ /* 0x000fe20008000006 */
[----:B------:R-:W-:Y:S01]  /*6ba0*/  UMOV UR4, 0x55555555 ;  /* 0x5555555500047882 */ /* 0x000fe20000000000 */
[----:B------:R-:W-:-:S06]  /*6bb0*/  UMOV UR5, 0x3fb55555 ;  /* 0x3fb5555500057882 */ /* 0x000fcc0000000000 */
[----:B------:R-:W-:-:S08]  /*6bc0*/  DFMA R6, R12, R14, UR4 ;  /* 0x000000040c067e2b */ /* 0x000fd0000800000e */
[----:B------:R-:W-:Y:S01]  /*6bd0*/  DADD R16, -R6, UR4 ;  /* 0x0000000406107e29 */ /* 0x000fe20008000100 */
[----:B------:R-:W-:Y:S01]  /*6be0*/  UMOV UR4, 0xb9e7b0 ;  /* 0x00b9e7b000047882 */ /* 0x000fe20000000000 */
[----:B------:R-:W-:-:S06]  /*6bf0*/  UMOV UR5, 0x3c46a4cb ;  /* 0x3c46a4cb00057882 */ /* 0x000fcc0000000000 */
[----:B------:R-:W-:Y:S02]  /*6c00*/  DFMA R16, R12, R14, R16 ;  /* 0x0000000e0c10722b */ /* 0x000fe40000000010 */
[C---:B------:R-:W-:Y:S02]  /*6c10*/  DMUL R12, R4.reuse, R8 ;  /* 0x00000008040c7228 */ /* 0x040fe40000000000 */
[----:B------:R-:W-:-:S04]  /*6c20*/  DFMA R14, R4, R4, -R8 ;  /* 0x00000004040e722b */ /* 0x000fc80000000808 */
[----:B------:R-:W-:Y:S01]  /*6c30*/  DADD R16, R16, -UR4 ;  /* 0x8000000410107e29 */ /* 0x000fe20008000000 */
[----:B------:R-:W-:Y:S01]  /*6c40*/  UMOV UR4, 0x80000000 ;  /* 0x8000000000047882 */ /* 0x000fe20000000000 */
[C---:B------:R-:W-:Y:S01]  /*6c50*/  DFMA R20, R4.reuse, R8, -R12 ;  /* 0x000000080414722b */ /* 0x040fe2000000080c */
[----:B------:R-:W-:Y:S01]  /*6c60*/  UMOV UR5, 0x43300000 ;  /* 0x4330000000057882 */ /* 0x000fe20000000000 */
[----:B------:R-:W-:-:S06]  /*6c70*/  DFMA R14, R4, R24, R14 ;  /* 0x00000018040e722b */ /* 0x000fcc000000000e */
[----:B------:R-:W-:Y:S02]  /*6c80*/  DFMA R20, R10, R8, R20 ;  /* 0x000000080a14722b */ /* 0x000fe40000000014 */
[----:B------:R-:W-:-:S06]  /*6c90*/  DADD R8, R6, R16 ;  /* 0x0000000006087229 */ /* 0x000fcc0000000010 */
[----:B------:R-:W-:Y:S02]  /*6ca0*/  DFMA R20, R4, R14, R20 ;  /* 0x0000000e0414722b */ /* 0x000fe40000000014 */
[----:B------:R-:W-:Y:S02]  /*6cb0*/  DMUL R14, R8, R12 ;  /* 0x0000000c080e7228 */ /* 0x000fe40000000000 */
[----:B------:R-:W-:-:S06]  /*6cc0*/  DADD R24, R6, -R8 ;  /* 0x0000000006187229 */ /* 0x000fcc0000000808 */
[----:B------:R-:W-:Y:S02]  /*6cd0*/  DFMA R6, R8, R12, -R14 ;  /* 0x0000000c0806722b */ /* 0x000fe4000000080e */
[----:B------:R-:W-:-:S06]  /*6ce0*/  DADD R24, R16, R24 ;  /* 0x0000000010187229 */ /* 0x000fcc0000000018 */
[----:B------:R-:W-:-:S08]  /*6cf0*/  DFMA R6, R8, R20, R6 ;  /* 0x000000140806722b */ /* 0x000fd00000000006 */
[----:B------:R-:W-:-:S08]  /*6d00*/  DFMA R24, R24, R12, R6 ;  /* 0x0000000c1818722b */ /* 0x000fd00000000006 */
[----:B------:R-:W-:-:S08]  /*6d10*/  DADD R8, R14, R24 ;  /* 0x000000000e087229 */ /* 0x000fd00000000018 */
[--C-:B------:R-:W-:Y:S02]  /*6d20*/  DADD R6, R4, R8.reuse ;  /* 0x0000000004067229 */ /* 0x100fe40000000008 */
[----:B------:R-:W-:-:S06]  /*6d30*/  DADD R14, R14, -R8 ;  /* 0x000000000e0e7229 */ /* 0x000fcc0000000808 */
[----:B------:R-:W-:Y:S02]  /*6d40*/  DADD R4, R4, -R6 ;  /* 0x0000000004047229 */ /* 0x000fe40000000806 */
[----:B------:R-:W-:-:S06]  /*6d50*/  DADD R14, R24, R14 ;  /* 0x00000000180e7229 */ /* 0x000fcc000000000e */
[----:B------:R-:W-:-:S08]  /*6d60*/  DADD R4, R8, R4 ;  /* 0x0000000008047229 */ /* 0x000fd00000000004 */
[----:B------:R-:W-:-:S08]  /*6d70*/  DADD R4, R14, R4 ;  /* 0x000000000e047229 */ /* 0x000fd00000000004 */
[----:B------:R-:W-:Y:S02]  /*6d80*/  DADD R4, R10, R4 ;  /* 0x000000000a047229 */ /* 0x000fe40000000004 */
[----:B------:R-:W-:Y:S01]  /*6d90*/  DADD R10, R2, -UR4 ;  /* 0x80000004020a7e29 */ /* 0x000fe20008000000 */
[----:B------:R-:W-:Y:S01]  /*6da0*/  UMOV UR4, 0xfefa39ef ;  /* 0xfefa39ef00047882 */ /* 0x000fe20000000000 */
[----:B------:R-:W-:-:S04]  /*6db0*/  UMOV UR5, 0x3fe62e42 ;  /* 0x3fe62e4200057882 */ /* 0x000fc80000000000 */
[----:B------:R-:W-:-:S08]  /*6dc0*/  DADD R8, R6, R4 ;  /* 0x0000000006087229 */ /* 0x000fd00000000004 */
[--C-:B------:R-:W-:Y:S02]  /*6dd0*/  DFMA R2, R10, UR4, R8.reuse ;  /* 0x000000040a027c2b */ /* 0x100fe40008000008 */
[----:B------:R-:W-:-:S06]  /*6de0*/  DADD R6, R6, -R8 ;  /* 0x0000000006067229 */ /* 0x000fcc0000000808 */
[----:B------:R-:W-:Y:S02]  /*6df0*/  DFMA R12, R10, -UR4, R2 ;  /* 0x800000040a0c7c2b */ /* 0x000fe40008000002 */
[----:B------:R-:W-:-:S06]  /*6e00*/  DADD R6, R4, R6 ;  /* 0x0000000004067229 */ /* 0x000fcc0000000006 */
[----:B------:R-:W-:-:S08]  /*6e10*/  DADD R12, -R8, R12 ;  /* 0x00000000080c7229 */ /* 0x000fd0000000010c */
[----:B------:R-:W-:-:S08]  /*6e20*/  DADD R6, R6, -R12 ;  /* 0x0000000006067229 */ /* 0x000fd0000000080c */
[----:B------:R-:W-:-:S08]  /*6e30*/  DFMA R6, R10, UR6, R6 ;  /* 0x000000060a067c2b */ /* 0x000fd00008000006 */
[----:B------:R-:W-:-:S08]  /*6e40*/  DADD R4, R2, R6 ;  /* 0x0000000002047229 */ /* 0x000fd00000000006 */
[----:B------:R-:W-:Y:S02]  /*6e50*/  DADD R8, R2, -R4 ;  /* 0x0000000002087229 */ /* 0x000fe40000000804 */
[----:B------:R-:W-:-:S06]  /*6e60*/  DMUL R2, R4, 3 ;  /* 0x4008000004027828 */ /* 0x000fcc0000000000 */
[----:B------:R-:W-:Y:S02]  /*6e70*/  DADD R8, R6, R8 ;  /* 0x0000000006087229 */ /* 0x000fe40000000008 */
[----:B------:R-:W-:Y:S01]  /*6e80*/  DFMA R4, R4, 3, -R2 ;  /* 0x400800000404782b */ /* 0x000fe20000000802 */
[----:B------:R-:W-:Y:S02]  /*6e90*/  IMAD.MOV.U32 R6, RZ, RZ, 0x652b82fe ;  /* 0x652b82feff067424 */ /* 0x000fe400078e00ff */
[----:B------:R-:W-:-:S05]  /*6ea0*/  IMAD.MOV.U32 R7, RZ, RZ, 0x3ff71547 ;  /* 0x3ff71547ff077424 */ /* 0x000fca00078e00ff */
[----:B------:R-:W-:-:S08]  /*6eb0*/  DFMA R8, R8, 3, R4 ;  /* 0x400800000808782b */ /* 0x000fd00000000004 */
[----:B------:R-:W-:-:S08]  /*6ec0*/  DADD R4, R2, R8 ;  /* 0x0000000002047229 */ /* 0x000fd00000000008 */
[----:B------:R-:W-:Y:S02]  /*6ed0*/  DFMA R6, R4, R6, 6.75539944105574400000e+15 ;  /* 0x433800000406742b */ /* 0x000fe40000000006 */
[----:B------:R-:W-:Y:S01]  /*6ee0*/  FSETP.GEU.AND P0, PT, |R5|, 4.1917929649353027344, PT ;  /* 0x4086232b0500780b */ /* 0x000fe20003f0e200 */
[----:B------:R-:W-:-:S05]  /*6ef0*/  DADD R2, R2, -R4 ;  /* 0x0000000002027229 */ /* 0x000fca0000000804 */
[----:B------:R-:W-:-:S03]  /*6f00*/  DADD R10, R6, -6.75539944105574400000e+15 ;  /* 0xc3380000060a7429 */ /* 0x000fc60000000000 */
[----:B------:R-:W-:-:S05]  /*6f10*/  DADD R8, R8, R2 ;  /* 0x0000000008087229 */ /* 0x000fca0000000002 */
[----:B------:R-:W-:Y:S01]  /*6f20*/  DFMA R12, R10, -UR4, R4 ;  /* 0x800000040a0c7c2b */ /* 0x000fe20008000004 */
[----:B------:R-:W-:Y:S01]  /*6f30*/  UMOV UR4, 0x3b39803f ;  /* 0x3b39803f00047882 */ /* 0x000fe20000000000 */
[----:B------:R-:W-:-:S06]  /*6f40*/  UMOV UR5, 0x3c7abc9e ;  /* 0x3c7abc9e00057882 */ /* 0x000fcc0000000000 */
[----:B------:R-:W-:Y:S01]  /*6f50*/  DFMA R10, R10, -UR4, R12 ;  /* 0x800000040a0a7c2b */ /* 0x000fe2000800000c */
[----:B------:R-:W-:Y:S01]  /*6f60*/  UMOV UR4, 0x69ce2bdf ;  /* 0x69ce2bdf00047882 */ /* 0x000fe20000000000 */
[----:B------:R-:W-:Y:S01]  /*6f70*/  MOV R12, 0xfca213ea ;  /* 0xfca213ea000c7802 */ /* 0x000fe20000000f00 */
[----:B------:R-:W-:Y:S01]  /*6f80*/  IMAD.MOV.U32 R13, RZ, RZ, 0x3e928af3 ;  /* 0x3e928af3ff0d7424 */ /* 0x000fe200078e00ff */
[----:B------:R-:W-:-:S05]  /*6f90*/  UMOV UR5, 0x3e5ade15 ;  /* 0x3e5ade1500057882 */ /* 0x000fca0000000000 */
[----:B------:R-:W-:Y:S01]  /*6fa0*/  DFMA R12, R10, UR4, R12 ;  /* 0x000000040a0c7c2b */ /* 0x000fe2000800000c */
        /* <DEDUP_REMOVED lines=23> */
[----:B------:R-:W-:-:S08]  /*7120*/  DFMA R12, R10, R12, UR4 ;  /* 0x000000040a0c7e2b */ /* 0x000fd0000800000c */
[----:B------:R-:W-:-:S08]  /*7130*/  DFMA R12, R10, R12, 1 ;  /* 0x3ff000000a0c742b */ /* 0x000fd0000000000c */
[----:B------:R-:W-:-:S10]  /*7140*/  DFMA R10, R10, R12, 1 ;  /* 0x3ff000000a0a742b */ /* 0x000fd4000000000c */
[----:B------:R-:W-:Y:S02]  /*7150*/  IMAD R3, R6, 0x100000, R11 ;  /* 0x0010000006037824 */ /* 0x000fe400078e020b */
[----:B------:R-:W-:Y:S01]  /*7160*/  IMAD.MOV.U32 R2, RZ, RZ, R10 ;  /* 0x000000ffff027224 */ /* 0x000fe200078e000a */
[----:B------:R-:W-:Y:S06]  /*7170*/  @!P0 BRA `(.L_x_104) ;  /* 0x0000000000348947 */ /* 0x000fec0003800000 */
[----:B------:R-:W-:Y:S01]  /*7180*/  FSETP.GEU.AND P1, PT, |R5|, 4.2275390625, PT ;  /* 0x408748000500780b */ /* 0x000fe20003f2e200 */
[C---:B------:R-:W-:Y:S02]  /*7190*/  DADD R2, R4.reuse, +INF ;  /* 0x7ff0000004027429 */ /* 0x040fe40000000000 */
[----:B------:R-:W-:-:S08]  /*71a0*/  DSETP.GEU.AND P0, PT, R4, RZ, PT ;  /* 0x000000ff0400722a */ /* 0x000fd00003f0e000 */
[----:B------:R-:W-:Y:S02]  /*71b0*/  FSEL R2, R2, RZ, P0 ;  /* 0x000000ff02027208 */ /* 0x000fe40000000000 */
[----:B------:R-:W-:Y:S01]  /*71c0*/  FSEL R3, R3, RZ, P0 ;  /* 0x000000ff03037208 */ /* 0x000fe20000000000 */
[----:B------:R-:W-:Y:S06]  /*71d0*/  @P1 BRA `(.L_x_104) ;  /* 0x00000000001c1947 */ /* 0x000fec0003800000 */
[----:B------:R-:W-:-:S04]  /*71e0*/  LEA.HI R2, R6, R6, RZ, 0x1 ;  /* 0x0000000606027211 */ /* 0x000fc800078f08ff */
[----:B------:R-:W-:-:S04]  /*71f0*/  SHF.R.S32.HI R3, RZ, 0x1, R2 ;  /* 0x00000001ff037819 */ /* 0x000fc80000011402 */
[----:B------:R-:W-:Y:S01]  /*7200*/  LEA R11, R3, R11, 0x14 ;  /* 0x0000000b030b7211 */ /* 0x000fe200078ea0ff */
[----:B------:R-:W-:-:S05]  /*7210*/  IMAD.IADD R2, R6, 0x1, -R3 ;  /* 0x0000000106027824 */ /* 0x000fca00078e0a03 */
[----:B------:R-:W-:Y:S01]  /*7220*/  LEA R3, R2, 0x3ff00000, 0x14 ;  /* 0x3ff0000002037811 */ /* 0x000fe200078ea0ff */
[----:B------:R-:W-:-:S06]  /*7230*/  IMAD.MOV.U32 R2, RZ, RZ, RZ ;  /* 0x000000ffff027224 */ /* 0x000fcc00078e00ff */
[----:B------:R-:W-:-:S11]  /*7240*/  DMUL R2, R10, R2 ;  /* 0x000000020a027228 */ /* 0x000fd60000000000 */
.L_x_104:
[----:B------:R-:W-:Y:S02]  /*7250*/  DFMA R8, R8, R2, R2 ;  /* 0x000000020808722b */ /* 0x000fe40000000002 */
[----:B------:R-:W-:-:S08]  /*7260*/  DSETP.NEU.AND P0, PT, |R2|, +INF , PT ;  /* 0x7ff000000200742a */ /* 0x000fd00003f0d200 */
[----:B------:R-:W-:Y:S01]  /*7270*/  FSEL R24, R2, R8, !P0 ;  /* 0x0000000802187208 */ /* 0x000fe20004000000 */
[----:B------:R-:W-:Y:S01]  /*7280*/  IMAD.MOV.U32 R2, RZ, RZ, R0 ;  /* 0x000000ffff027224 */ /* 0x000fe200078e0000 */
[----:B------:R-:W-:Y:S01]  /*7290*/  FSEL R25, R3, R9, !P0 ;  /* 0x0000000903197208 */ /* 0x000fe20004000000 */
[----:B------:R-:W-:-:S04]  /*72a0*/  IMAD.MOV.U32 R3, RZ, RZ, 0x0 ;  /* 0x00000000ff037424 */ /* 0x000fc800078e00ff */
[----:B------:R-:W-:Y:S05]  /*72b0*/  RET.REL.NODEC R2 `(_Z13pmt_calculateddddPdS_S_dddiS_S_PiS_S0_i) ;  /* 0xffffff8c02507950 */ /* 0x000fea0003c3ffff */
.L_x_105:
[----:B------:R-:W-:-:S00]  /*72c0*/  BRA `(.L_x_105) ;  /* 0xfffffffc00fc7947 */ /* 0x000fc0000383ffff */
[----:B------:R-:W-:-:S00]  /*72d0*/  NOP ;  /* 0x0000000000007918 */ /* 0x000fc00000000000 */
        /* <DEDUP_REMOVED lines=10> */
.L_x_108:


//--------------------- .text._Z11init_randomP17curandStateXORWOW --------------------------
	.section	.text._Z11init_randomP17curandStateXORWOW,"ax",@progbits
	.align	128
        .global         _Z11init_randomP17curandStateXORWOW
        .type           _Z11init_randomP17curandStateXORWOW,@function
        .size           _Z11init_randomP17curandStateXORWOW,(.L_x_110 - _Z11init_randomP17curandStateXORWOW)
        .other          _Z11init_randomP17curandStateXORWOW,@"STO_CUDA_ENTRY STV_DEFAULT"
_Z11init_randomP17curandStateXORWOW:
.text._Z11init_randomP17curandStateXORWOW:
[----:B------:R-:W-:Y:S01]  /*0000*/  LDC R1, c[0x0][0x37c] ;  /* 0x0000df00ff017b82 */ /* 0x000fe20000000800 */
[----:B------:R-:W-:Y:S05]  /*0010*/  EXIT ;  /* 0x000000000000794d */ /* 0x000fea0003800000 */
.L_x_106:
        /* <DEDUP_REMOVED lines=14> */
.L_x_110:


//--------------------- .nv.global.init           --------------------------
	.section	.nv.global.init,"aw",@progbits
	.align	4
.nv.global.init:
	.type		mrg32k3aM1SubSeq,@object
	.size		mrg32k3aM1SubSeq,(mrg32k3aM2SubSeq - mrg32k3aM1SubSeq)
mrg32k3aM1SubSeq:
        /*0000*/ 	.byte	0x0b, 0xcc, 0xee, 0x04, 0x73, 0x29, 0x8b, 0x6f, 0xf6, 0x53, 0x03, 0xf6, 0x23, 0xf6, 0xea, 0xda
        /* <DEDUP_REMOVED lines=125> */
	.type		mrg32k3aM2SubSeq,@object
	.size		mrg32k3aM2SubSeq,(mrg32k3aM1 - mrg32k3aM2SubSeq)
mrg32k3aM2SubSeq:
        /* <DEDUP_REMOVED lines=126> */
	.type		mrg32k3aM1,@object
	.size		mrg32k3aM1,(mrg32k3aM1Seq - mrg32k3aM1)
mrg32k3aM1:
        /* <DEDUP_REMOVED lines=144> */
	.type		mrg32k3aM1Seq,@object
	.size		mrg32k3aM1Seq,(mrg32k3aM2 - mrg32k3aM1Seq)
mrg32k3aM1Seq:
        /* <DEDUP_REMOVED lines=144> */
	.type		mrg32k3aM2,@object
	.size		mrg32k3aM2,(mrg32k3aM2Seq - mrg32k3aM2)
mrg32k3aM2:
        /* <DEDUP_REMOVED lines=144> */
	.type		mrg32k3aM2Seq,@object
	.size		mrg32k3aM2Seq,(precalc_xorwow_matrix - mrg32k3aM2Seq)
mrg32k3aM2Seq:
        /* <DEDUP_REMOVED lines=144> */
	.type		precalc_xorwow_matrix,@object
	.size		precalc_xorwow_matrix,(precalc_xorwow_offset_matrix - precalc_xorwow_matrix)
precalc_xorwow_matrix:
        /* <DEDUP_REMOVED lines=6400> */
	.type		precalc_xorwow_offset_matrix,@object
	.size		precalc_xorwow_offset_matrix,($str - precalc_xorwow_offset_matrix)
precalc_xorwow_offset_matrix:
        /* <DEDUP_REMOVED lines=6400> */
	.type		$str,@object
	.size		$str,($str$2 - $str)
$str:
        /*353c0*/ 	.byte	0x72, 0x61, 0x74, 0x69, 0x6f, 0x3d, 0x25, 0x6c, 0x66, 0x0a, 0x00
	.type		$str$2,@object
	.size		$str$2,($str$3 - $str$2)
$str$2:
        /*353cb*/ 	.byte	0x68, 0x69, 0x74, 0x74, 0x69, 0x6d, 0x65, 0x20, 0x3d, 0x20, 0x25, 0x6c, 0x66, 0x0a, 0x00
	.type		$str$3,@object
	.size		$str$3,($str$1 - $str$3)
$str$3:
        /*353da*/ 	.byte	0x6e, 0x70, 0x65, 0x20, 0x6c, 0x6f, 0x73, 0x74, 0x3a, 0x20, 0x25, 0x64, 0x2f, 0x25, 0x64, 0x0a
        /*353ea*/ 	.byte	0x00
	.type		$str$1,@object
	.size		$str$1,($str$4 - $str$1)
$str$1:
        /*353eb*/ 	.byte	0x73, 0x74, 0x61, 0x72, 0x74, 0x5f, 0x74, 0x69, 0x6d, 0x65, 0x20, 0x3d, 0x25, 0x6c, 0x66, 0x0a
        /*353fb*/ 	.byte	0x00
	.type		$str$4,@object
	.size		$str$4,(.L_14 - $str$4)
$str$4:
        /*353fc*/ 	.byte	0x74, 0x6f, 0x6f, 0x20, 0x6d, 0x61, 0x6e, 0x79, 0x20, 0x6e, 0x70, 0x65, 0x20, 0x6c, 0x6f, 0x73
        /*3540c*/ 	.byte	0x74, 0x20, 0x63, 0x6f, 0x6d, 0x70, 0x6c, 0x61, 0x69, 0x6e, 0x73, 0x2e, 0x0a, 0x00
.L_14:


//--------------------- .nv.shared.reserved.0     --------------------------
	.section	.nv.shared.reserved.0,"aw",@nobits
	.weak		__nv_reservedSMEM_offset_0_alias
	.size		__nv_reservedSMEM_offset_0_alias, 0, 64
	.other		__nv_reservedSMEM_offset_0_alias,@"STO_CUDA_RESERVED_SHARED STV_DEFAULT"
__nv_reservedSMEM_offset_0_alias:
	.zero		0
	.zero		64


//--------------------- .nv.global                --------------------------
	.section	.nv.global,"aw",@nobits
	.align	8
.nv.global:
	.type		_ZZ11get_npe_numiiPdP17curandStateXORWOWE7warning,@object
	.size		_ZZ11get_npe_numiiPdP17curandStateXORWOWE7warning,(.L_9 - _ZZ11get_npe_numiiPdP17curandStateXORWOWE7warning)
_ZZ11get_npe_numiiPdP17curandStateXORWOWE7warning:
	.zero		8
.L_9:


//--------------------- .nv.constant0._Z13pmt_calculateddddPdS_S_dddiS_S_PiS_S0_i --------------------------
	.section	.nv.constant0._Z13pmt_calculateddddPdS_S_dddiS_S_PiS_S0_i,"a",@progbits
	.sectionflags	@""
	.align	4
.nv.constant0._Z13pmt_calculateddddPdS_S_dddiS_S_PiS_S0_i:
	.zero		1028


//--------------------- .nv.constant0._Z11init_randomP17curandStateXORWOW --------------------------
	.section	.nv.constant0._Z11init_randomP17curandStateXORWOW,"a",@progbits
	.sectionflags	@""
	.align	4
.nv.constant0._Z11init_randomP17curandStateXORWOW:
	.zero		904


//--------------------- SYMBOLS --------------------------

	.type		.nv.reservedSmem.offset0,@object
	.size		.nv.reservedSmem.offset0,0x4
	.type		vprintf,@function
